	.target	sm_90a

	.elftype	@"ET_EXEC"


//--------------------- .note.nv.tkinfo           --------------------------
	.section	.note.nv.tkinfo,"",@"SHT_NOTE"
	.sectionflags	@"SHF_NOTE_NV_TKINFO"
	.tkinfo
        /*0018*/ 	.word	0x00000002
        /*0030*/ 	.string	""
        /*0030*/ 	.string	"ptxas"
        /*0030*/ 	.string	"Cuda compilation tools, release 13.0, V13.0.88"
        /*0030*/ 	.string	"Build cuda_13.0.r13.0/compiler.36424714_0"
        /*0030*/ 	.string	"-arch sm_90a -m 64 "



//--------------------- .note.nv.cuinfo           --------------------------
	.section	.note.nv.cuinfo,"",@"SHT_NOTE"
	.sectionflags	@"SHF_NOTE_NV_CUINFO"
        /*0018*/ 	.short	0x0002
        /*001a*/ 	.short	0x005a
        /*001c*/ 	.short	0x0082
	.zero		2


//--------------------- .nv.info                  --------------------------
	.section	.nv.info,"",@"SHT_CUDA_INFO"
	.align	4


	//----- nvinfo : EIATTR_REGCOUNT
	.align		4
        /*0000*/ 	.byte	0x04, 0x2f
        /*0002*/ 	.short	(.L_12 - .L_11)
	.align		4
.L_11:
        /*0004*/ 	.word	index@(_ZN7cutlass13device_kernelIN5flash19enable_sm80_to_sm89INS1_16FlashAttnFwdSm80INS1_25CollectiveMainloopFwdSm80ILi4ELi1ELb0EN4cute5tupleIJNS5_1CILi128EEENS7_ILi80EEENS7_ILi64EEEEEELi64ENS_6half_tEfNS_4arch4Sm80ELb1ELb0ELb1ELb1ELb1ELb1ELb1ELb1EEENS1_21CollectiveEpilogueFwdINS6_IJS8_SA_S9_EEENS6_IJNS7_ILi1EEESI_SI_EEESC_SE_Li128ELb1ELb1ELb1ELb0EEENS1_36VarlenDynamicPersistentTileSchedulerILi128ELi80ELi128ELi128ELb1ELb1ELb0ELb1ELb1ELb1EEEEEEEEEvNT_6ParamsE)
        /*0008*/ 	.word	0x00000004


	//----- nvinfo : EIATTR_FRAME_SIZE
	.align		4
.L_12:
        /*000c*/ 	.byte	0x04, 0x11
        /*000e*/ 	.short	(.L_14 - .L_13)
	.align		4
.L_13:
        /*0010*/ 	.word	index@(_ZN7cutlass13device_kernelIN5flash19enable_sm80_to_sm89INS1_16FlashAttnFwdSm80INS1_25CollectiveMainloopFwdSm80ILi4ELi1ELb0EN4cute5tupleIJNS5_1CILi128EEENS7_ILi80EEENS7_ILi64EEEEEELi64ENS_6half_tEfNS_4arch4Sm80ELb1ELb0ELb1ELb1ELb1ELb1ELb1ELb1EEENS1_21CollectiveEpilogueFwdINS6_IJS8_SA_S9_EEENS6_IJNS7_ILi1EEESI_SI_EEESC_SE_Li128ELb1ELb1ELb1ELb0EEENS1_36VarlenDynamicPersistentTileSchedulerILi128ELi80ELi128ELi128ELb1ELb1ELb0ELb1ELb1ELb1EEEEEEEEEvNT_6ParamsE)
        /*0014*/ 	.word	0x00000000


	//----- nvinfo : EIATTR_REGCOUNT
	.align		4
.L_14:
        /*0018*/ 	.byte	0x04, 0x2f
        /*001a*/ 	.short	(.L_16 - .L_15)
	.align		4
.L_15:
        /*001c*/ 	.word	index@(_ZN7cutlass13device_kernelIN5flash19enable_sm80_to_sm89INS1_16FlashAttnFwdSm80INS1_25CollectiveMainloopFwdSm80ILi4ELi1ELb0EN4cute5tupleIJNS5_1CILi128EEENS7_ILi80EEENS7_ILi64EEEEEELi64ENS_6half_tEfNS_4arch4Sm80ELb1ELb0ELb1ELb1ELb1ELb0ELb1ELb1EEENS1_21CollectiveEpilogueFwdINS6_IJS8_SA_S9_EEENS6_IJNS7_ILi1EEESI_SI_EEESC_SE_Li128ELb1ELb1ELb1ELb0EEENS1_36VarlenDynamicPersistentTileSchedulerILi128ELi80ELi128ELi128ELb1ELb1ELb0ELb1ELb1ELb1EEEEEEEEEvNT_6ParamsE)
        /*0020*/ 	.word	0x00000004


	//----- nvinfo : EIATTR_FRAME_SIZE
	.align		4
.L_16:
        /*0024*/ 	.byte	0x04, 0x11
        /*0026*/ 	.short	(.L_18 - .L_17)
	.align		4
.L_17:
        /*0028*/ 	.word	index@(_ZN7cutlass13device_kernelIN5flash19enable_sm80_to_sm89INS1_16FlashAttnFwdSm80INS1_25CollectiveMainloopFwdSm80ILi4ELi1ELb0EN4cute5tupleIJNS5_1CILi128EEENS7_ILi80EEENS7_ILi64EEEEEELi64ENS_6half_tEfNS_4arch4Sm80ELb1ELb0ELb1ELb1ELb1ELb0ELb1ELb1EEENS1_21CollectiveEpilogueFwdINS6_IJS8_SA_S9_EEENS6_IJNS7_ILi1EEESI_SI_EEESC_SE_Li128ELb1ELb1ELb1ELb0EEENS1_36VarlenDynamicPersistentTileSchedulerILi128ELi80ELi128ELi128ELb1ELb1ELb0ELb1ELb1ELb1EEEEEEEEEvNT_6ParamsE)
        /*002c*/ 	.word	0x00000000


	//----- nvinfo : EIATTR_REGCOUNT
	.align		4
.L_18:
        /*0030*/ 	.byte	0x04, 0x2f
        /*0032*/ 	.short	(.L_20 - .L_19)
	.align		4
.L_19:
        /*0034*/ 	.word	index@(_ZN7cutlass13device_kernelIN5flash19enable_sm80_to_sm89INS1_16FlashAttnFwdSm80INS1_25CollectiveMainloopFwdSm80ILi4ELi1ELb0EN4cute5tupleIJNS5_1CILi128EEENS7_ILi112EEENS7_ILi64EEEEEELi64ENS_6half_tEfNS_4arch4Sm80ELb1ELb0ELb1ELb0ELb1ELb0ELb1ELb1EEENS1_21CollectiveEpilogueFwdINS6_IJS8_SA_S9_EEENS6_IJNS7_ILi1EEESI_SI_EEESC_SE_Li128ELb0ELb1ELb1ELb0EEENS1_30DynamicPersistentTileSchedulerILi128ELi128ELb1ELb1ELb0EEEEEEEEEvNT_6ParamsE)
        /*0038*/ 	.word	0x00000004


	//----- nvinfo : EIATTR_FRAME_SIZE
	.align		4
.L_20:
        /*003c*/ 	.byte	0x04, 0x11
        /*003e*/ 	.short	(.L_22 - .L_21)
	.align		4
.L_21:
        /*0040*/ 	.word	index@(_ZN7cutlass13device_kernelIN5flash19enable_sm80_to_sm89INS1_16FlashAttnFwdSm80INS1_25CollectiveMainloopFwdSm80ILi4ELi1ELb0EN4cute5tupleIJNS5_1CILi128EEENS7_ILi112EEENS7_ILi64EEEEEELi64ENS_6half_tEfNS_4arch4Sm80ELb1ELb0ELb1ELb0ELb1ELb0ELb1ELb1EEENS1_21CollectiveEpilogueFwdINS6_IJS8_SA_S9_EEENS6_IJNS7_ILi1EEESI_SI_EEESC_SE_Li128ELb0ELb1ELb1ELb0EEENS1_30DynamicPersistentTileSchedulerILi128ELi128ELb1ELb1ELb0EEEEEEEEEvNT_6ParamsE)
        /*0044*/ 	.word	0x00000000


	//----- nvinfo : EIATTR_REGCOUNT
	.align		4
.L_22:
        /*0048*/ 	.byte	0x04, 0x2f
        /*004a*/ 	.short	(.L_24 - .L_23)
	.align		4
.L_23:
        /*004c*/ 	.word	index@(_ZN7cutlass13device_kernelIN5flash19enable_sm80_to_sm89INS1_16FlashAttnFwdSm80INS1_25CollectiveMainloopFwdSm80ILi4ELi1ELb0EN4cute5tupleIJNS5_1CILi128EEENS7_ILi80EEENS7_ILi64EEEEEELi64ENS_6half_tEfNS_4arch4Sm80ELb0ELb1ELb1ELb1ELb1ELb1ELb1ELb1EEENS1_21CollectiveEpilogueFwdINS6_IJS8_SA_S9_EEENS6_IJNS7_ILi1EEESI_SI_EEESC_SE_Li128ELb1ELb1ELb1ELb0EEENS1_36VarlenDynamicPersistentTileSchedulerILi128ELi80ELi128ELi128ELb1ELb1ELb0ELb1ELb0ELb1EEEEEEEEEvNT_6ParamsE)
        /*0050*/ 	.word	0x00000004


	//----- nvinfo : EIATTR_FRAME_SIZE
	.align		4
.L_24:
        /*0054*/ 	.byte	0x04, 0x11
        /*0056*/ 	.short	(.L_26 - .L_25)
	.align		4
.L_25:
        /*0058*/ 	.word	index@(_ZN7cutlass13device_kernelIN5flash19enable_sm80_to_sm89INS1_16FlashAttnFwdSm80INS1_25CollectiveMainloopFwdSm80ILi4ELi1ELb0EN4cute5tupleIJNS5_1CILi128EEENS7_ILi80EEENS7_ILi64EEEEEELi64ENS_6half_tEfNS_4arch4Sm80ELb0ELb1ELb1ELb1ELb1ELb1ELb1ELb1EEENS1_21CollectiveEpilogueFwdINS6_IJS8_SA_S9_EEENS6_IJNS7_ILi1EEESI_SI_EEESC_SE_Li128ELb1ELb1ELb1ELb0EEENS1_36VarlenDynamicPersistentTileSchedulerILi128ELi80ELi128ELi128ELb1ELb1ELb0ELb1ELb0ELb1EEEEEEEEEvNT_6ParamsE)
        /*005c*/ 	.word	0x00000000


	//----- nvinfo : EIATTR_REGCOUNT
	.align		4
.L_26:
        /*0060*/ 	.byte	0x04, 0x2f
        /*0062*/ 	.short	(.L_28 - .L_27)
	.align		4
.L_27:
        /*0064*/ 	.word	index@(_ZN7cutlass13device_kernelIN5flash19enable_sm80_to_sm89INS1_16FlashAttnFwdSm80INS1_25CollectiveMainloopFwdSm80ILi4ELi1ELb0EN4cute5tupleIJNS5_1CILi128EEENS7_ILi80EEENS7_ILi64EEEEEELi64ENS_6half_tEfNS_4arch4Sm80ELb0ELb1ELb1ELb1ELb1ELb0ELb1ELb1EEENS1_21CollectiveEpilogueFwdINS6_IJS8_SA_S9_EEENS6_IJNS7_ILi1EEESI_SI_EEESC_SE_Li128ELb1ELb1ELb1ELb0EEENS1_36VarlenDynamicPersistentTileSchedulerILi128ELi80ELi128ELi128ELb1ELb1ELb0ELb1ELb0ELb1EEEEEEEEEvNT_6ParamsE)
        /*0068*/ 	.word	0x00000004


	//----- nvinfo : EIATTR_FRAME_SIZE
	.align		4
.L_28:
        /*006c*/ 	.byte	0x04, 0x11
        /*006e*/ 	.short	(.L_30 - .L_29)
	.align		4
.L_29:
        /*0070*/ 	.word	index@(_ZN7cutlass13device_kernelIN5flash19enable_sm80_to_sm89INS1_16FlashAttnFwdSm80INS1_25CollectiveMainloopFwdSm80ILi4ELi1ELb0EN4cute5tupleIJNS5_1CILi128EEENS7_ILi80EEENS7_ILi64EEEEEELi64ENS_6half_tEfNS_4arch4Sm80ELb0ELb1ELb1ELb1ELb1ELb0ELb1ELb1EEENS1_21CollectiveEpilogueFwdINS6_IJS8_SA_S9_EEENS6_IJNS7_ILi1EEESI_SI_EEESC_SE_Li128ELb1ELb1ELb1ELb0EEENS1_36VarlenDynamicPersistentTileSchedulerILi128ELi80ELi128ELi128ELb1ELb1ELb0ELb1ELb0ELb1EEEEEEEEEvNT_6ParamsE)
        /*0074*/ 	.word	0x00000000


	//----- nvinfo : EIATTR_REGCOUNT
	.align		4
.L_30:
        /*0078*/ 	.byte	0x04, 0x2f
        /*007a*/ 	.short	(.L_32 - .L_31)
	.align		4
.L_31:
        /*007c*/ 	.word	index@(_ZN7cutlass13device_kernelIN5flash19enable_sm80_to_sm89INS1_16FlashAttnFwdSm80INS1_25CollectiveMainloopFwdSm80ILi4ELi1ELb0EN4cute5tupleIJNS5_1CILi128EEENS7_ILi96EEENS7_ILi64EEEEEELi64ENS_6half_tEfNS_4arch4Sm80ELb0ELb1ELb1ELb0ELb1ELb0ELb1ELb1EEENS1_21CollectiveEpilogueFwdINS6_IJS8_SA_S9_EEENS6_IJNS7_ILi1EEESI_SI_EEESC_SE_Li128ELb0ELb1ELb1ELb0EEENS1_19SingleTileSchedulerILb0ELb1ELb1ELi128EEEEEEEEEvNT_6ParamsE)
        /*0080*/ 	.word	0x00000004


	//----- nvinfo : EIATTR_FRAME_SIZE
	.align		4
.L_32:
        /*0084*/ 	.byte	0x04, 0x11
        /*0086*/ 	.short	(.L_34 - .L_33)
	.align		4
.L_33:
        /*0088*/ 	.word	index@(_ZN7cutlass13device_kernelIN5flash19enable_sm80_to_sm89INS1_16FlashAttnFwdSm80INS1_25CollectiveMainloopFwdSm80ILi4ELi1ELb0EN4cute5tupleIJNS5_1CILi128EEENS7_ILi96EEENS7_ILi64EEEEEELi64ENS_6half_tEfNS_4arch4Sm80ELb0ELb1ELb1ELb0ELb1ELb0ELb1ELb1EEENS1_21CollectiveEpilogueFwdINS6_IJS8_SA_S9_EEENS6_IJNS7_ILi1EEESI_SI_EEESC_SE_Li128ELb0ELb1ELb1ELb0EEENS1_19SingleTileSchedulerILb0ELb1ELb1ELi128EEEEEEEEEvNT_6ParamsE)
        /*008c*/ 	.word	0x00000000


	//----- nvinfo : EIATTR_REGCOUNT
	.align		4
.L_34:
        /*0090*/ 	.byte	0x04, 0x2f
        /*0092*/ 	.short	(.L_36 - .L_35)
	.align		4
.L_35:
        /*0094*/ 	.word	index@(_ZN7cutlass13device_kernelIN5flash19enable_sm80_to_sm89INS1_16FlashAttnFwdSm80INS1_25CollectiveMainloopFwdSm80ILi4ELi1ELb0EN4cute5tupleIJNS5_1CILi128EEENS7_ILi80EEENS7_ILi64EEEEEELi64ENS_6half_tEfNS_4arch4Sm80ELb0ELb0ELb1ELb1ELb1ELb1ELb1ELb1EEENS1_21CollectiveEpilogueFwdINS6_IJS8_SA_S9_EEENS6_IJNS7_ILi1EEESI_SI_EEESC_SE_Li128ELb1ELb1ELb1ELb0EEENS1_36VarlenDynamicPersistentTileSchedulerILi128ELi80ELi128ELi128ELb1ELb1ELb0ELb0ELb1ELb1EEEEEEEEEvNT_6ParamsE)
        /*0098*/ 	.word	0x00000004


	//----- nvinfo : EIATTR_FRAME_SIZE
	.align		4
.L_36:
        /*009c*/ 	.byte	0x04, 0x11
        /*009e*/ 	.short	(.L_38 - .L_37)
	.align		4
.L_37:
        /*00a0*/ 	.word	index@(_ZN7cutlass13device_kernelIN5flash19enable_sm80_to_sm89INS1_16FlashAttnFwdSm80INS1_25CollectiveMainloopFwdSm80ILi4ELi1ELb0EN4cute5tupleIJNS5_1CILi128EEENS7_ILi80EEENS7_ILi64EEEEEELi64ENS_6half_tEfNS_4arch4Sm80ELb0ELb0ELb1ELb1ELb1ELb1ELb1ELb1EEENS1_21CollectiveEpilogueFwdINS6_IJS8_SA_S9_EEENS6_IJNS7_ILi1EEESI_SI_EEESC_SE_Li128ELb1ELb1ELb1ELb0EEENS1_36VarlenDynamicPersistentTileSchedulerILi128ELi80ELi128ELi128ELb1ELb1ELb0ELb0ELb1ELb1EEEEEEEEEvNT_6ParamsE)
        /*00a4*/ 	.word	0x00000000


	//----- nvinfo : EIATTR_REGCOUNT
	.align		4
.L_38:
        /*00a8*/ 	.byte	0x04, 0x2f
        /*00aa*/ 	.short	(.L_40 - .L_39)
	.align		4
.L_39:
        /*00ac*/ 	.word	index@(_ZN7cutlass13device_kernelIN5flash19enable_sm80_to_sm89INS1_16FlashAttnFwdSm80INS1_25CollectiveMainloopFwdSm80ILi4ELi1ELb0EN4cute5tupleIJNS5_1CILi128EEENS7_ILi80EEENS7_ILi64EEEEEELi64ENS_6half_tEfNS_4arch4Sm80ELb0ELb0ELb1ELb1ELb1ELb0ELb1ELb1EEENS1_21CollectiveEpilogueFwdINS6_IJS8_SA_S9_EEENS6_IJNS7_ILi1EEESI_SI_EEESC_SE_Li128ELb1ELb1ELb1ELb0EEENS1_36VarlenDynamicPersistentTileSchedulerILi128ELi80ELi128ELi128ELb1ELb1ELb0ELb0ELb1ELb1EEEEEEEEEvNT_6ParamsE)
        /*00b0*/ 	.word	0x00000004


	//----- nvinfo : EIATTR_FRAME_SIZE
	.align		4
.L_40:
        /*00b4*/ 	.byte	0x04, 0x11
        /*00b6*/ 	.short	(.L_42 - .L_41)
	.align		4
.L_41:
        /*00b8*/ 	.word	index@(_ZN7cutlass13device_kernelIN5flash19enable_sm80_to_sm89INS1_16FlashAttnFwdSm80INS1_25CollectiveMainloopFwdSm80ILi4ELi1ELb0EN4cute5tupleIJNS5_1CILi128EEENS7_ILi80EEENS7_ILi64EEEEEELi64ENS_6half_tEfNS_4arch4Sm80ELb0ELb0ELb1ELb1ELb1ELb0ELb1ELb1EEENS1_21CollectiveEpilogueFwdINS6_IJS8_SA_S9_EEENS6_IJNS7_ILi1EEESI_SI_EEESC_SE_Li128ELb1ELb1ELb1ELb0EEENS1_36VarlenDynamicPersistentTileSchedulerILi128ELi80ELi128ELi128ELb1ELb1ELb0ELb0ELb1ELb1EEEEEEEEEvNT_6ParamsE)
        /*00bc*/ 	.word	0x00000000


	//----- nvinfo : EIATTR_REGCOUNT
	.align		4
.L_42:
        /*00c0*/ 	.byte	0x04, 0x2f
        /*00c2*/ 	.short	(.L_44 - .L_43)
	.align		4
.L_43:
        /*00c4*/ 	.word	index@(_ZN7cutlass13device_kernelIN5flash19enable_sm80_to_sm89INS1_16FlashAttnFwdSm80INS1_25CollectiveMainloopFwdSm80ILi4ELi1ELb0EN4cute5tupleIJNS5_1CILi128EEENS7_ILi112EEENS7_ILi64EEEEEELi64ENS_6half_tEfNS_4arch4Sm80ELb0ELb0ELb1ELb0ELb1ELb0ELb1ELb1EEENS1_21CollectiveEpilogueFwdINS6_IJS8_SA_S9_EEENS6_IJNS7_ILi1EEESI_SI_EEESC_SE_Li128ELb0ELb1ELb1ELb0EEENS1_19SingleTileSchedulerILb0ELb1ELb1ELi128EEEEEEEEEvNT_6ParamsE)
        /*00c8*/ 	.word	0x00000004


	//----- nvinfo : EIATTR_FRAME_SIZE
	.align		4
.L_44:
        /*00cc*/ 	.byte	0x04, 0x11
        /*00ce*/ 	.short	(.L_46 - .L_45)
	.align		4
.L_45:
        /*00d0*/ 	.word	index@(_ZN7cutlass13device_kernelIN5flash19enable_sm80_to_sm89INS1_16FlashAttnFwdSm80INS1_25CollectiveMainloopFwdSm80ILi4ELi1ELb0EN4cute5tupleIJNS5_1CILi128EEENS7_ILi112EEENS7_ILi64EEEEEELi64ENS_6half_tEfNS_4arch4Sm80ELb0ELb0ELb1ELb0ELb1ELb0ELb1ELb1EEENS1_21CollectiveEpilogueFwdINS6_IJS8_SA_S9_EEENS6_IJNS7_ILi1EEESI_SI_EEESC_SE_Li128ELb0ELb1ELb1ELb0EEENS1_19SingleTileSchedulerILb0ELb1ELb1ELi128EEEEEEEEEvNT_6ParamsE)
        /*00d4*/ 	.word	0x00000000


	//----- nvinfo : EIATTR_MIN_STACK_SIZE
	.align		4
.L_46:
        /*00d8*/ 	.byte	0x04, 0x12
        /*00da*/ 	.short	(.L_48 - .L_47)
	.align		4
.L_47:
        /*00dc*/ 	.word	index@(_ZN7cutlass13device_kernelIN5flash19enable_sm80_to_sm89INS1_16FlashAttnFwdSm80INS1_25CollectiveMainloopFwdSm80ILi4ELi1ELb0EN4cute5tupleIJNS5_1CILi128EEENS7_ILi112EEENS7_ILi64EEEEEELi64ENS_6half_tEfNS_4arch4Sm80ELb0ELb0ELb1ELb0ELb1ELb0ELb1ELb1EEENS1_21CollectiveEpilogueFwdINS6_IJS8_SA_S9_EEENS6_IJNS7_ILi1EEESI_SI_EEESC_SE_Li128ELb0ELb1ELb1ELb0EEENS1_19SingleTileSchedulerILb0ELb1ELb1ELi128EEEEEEEEEvNT_6ParamsE)
        /*00e0*/ 	.word	0x00000000


	//----- nvinfo : EIATTR_MIN_STACK_SIZE
	.align		4
.L_48:
        /*00e4*/ 	.byte	0x04, 0x12
        /*00e6*/ 	.short	(.L_50 - .L_49)
	.align		4
.L_49:
        /*00e8*/ 	.word	index@(_ZN7cutlass13device_kernelIN5flash19enable_sm80_to_sm89INS1_16FlashAttnFwdSm80INS1_25CollectiveMainloopFwdSm80ILi4ELi1ELb0EN4cute5tupleIJNS5_1CILi128EEENS7_ILi80EEENS7_ILi64EEEEEELi64ENS_6half_tEfNS_4arch4Sm80ELb0ELb0ELb1ELb1ELb1ELb0ELb1ELb1EEENS1_21CollectiveEpilogueFwdINS6_IJS8_SA_S9_EEENS6_IJNS7_ILi1EEESI_SI_EEESC_SE_Li128ELb1ELb1ELb1ELb0EEENS1_36VarlenDynamicPersistentTileSchedulerILi128ELi80ELi128ELi128ELb1ELb1ELb0ELb0ELb1ELb1EEEEEEEEEvNT_6ParamsE)
        /*00ec*/ 	.word	0x00000000


	//----- nvinfo : EIATTR_MIN_STACK_SIZE
	.align		4
.L_50:
        /*00f0*/ 	.byte	0x04, 0x12
        /*00f2*/ 	.short	(.L_52 - .L_51)
	.align		4
.L_51:
        /*00f4*/ 	.word	index@(_ZN7cutlass13device_kernelIN5flash19enable_sm80_to_sm89INS1_16FlashAttnFwdSm80INS1_25CollectiveMainloopFwdSm80ILi4ELi1ELb0EN4cute5tupleIJNS5_1CILi128EEENS7_ILi80EEENS7_ILi64EEEEEELi64ENS_6half_tEfNS_4arch4Sm80ELb0ELb0ELb1ELb1ELb1ELb1ELb1ELb1EEENS1_21CollectiveEpilogueFwdINS6_IJS8_SA_S9_EEENS6_IJNS7_ILi1EEESI_SI_EEESC_SE_Li128ELb1ELb1ELb1ELb0EEENS1_36VarlenDynamicPersistentTileSchedulerILi128ELi80ELi128ELi128ELb1ELb1ELb0ELb0ELb1ELb1EEEEEEEEEvNT_6ParamsE)
        /*00f8*/ 	.word	0x00000000


	//----- nvinfo : EIATTR_MIN_STACK_SIZE
	.align		4
.L_52:
        /*00fc*/ 	.byte	0x04, 0x12
        /*00fe*/ 	.short	(.L_54 - .L_53)
	.align		4
.L_53:
        /*0100*/ 	.word	index@(_ZN7cutlass13device_kernelIN5flash19enable_sm80_to_sm89INS1_16FlashAttnFwdSm80INS1_25CollectiveMainloopFwdSm80ILi4ELi1ELb0EN4cute5tupleIJNS5_1CILi128EEENS7_ILi96EEENS7_ILi64EEEEEELi64ENS_6half_tEfNS_4arch4Sm80ELb0ELb1ELb1ELb0ELb1ELb0ELb1ELb1EEENS1_21CollectiveEpilogueFwdINS6_IJS8_SA_S9_EEENS6_IJNS7_ILi1EEESI_SI_EEESC_SE_Li128ELb0ELb1ELb1ELb0EEENS1_19SingleTileSchedulerILb0ELb1ELb1ELi128EEEEEEEEEvNT_6ParamsE)
        /*0104*/ 	.word	0x00000000


	//----- nvinfo : EIATTR_MIN_STACK_SIZE
	.align		4
.L_54:
        /*0108*/ 	.byte	0x04, 0x12
        /*010a*/ 	.short	(.L_56 - .L_55)
	.align		4
.L_55:
        /*010c*/ 	.word	index@(_ZN7cutlass13device_kernelIN5flash19enable_sm80_to_sm89INS1_16FlashAttnFwdSm80INS1_25CollectiveMainloopFwdSm80ILi4ELi1ELb0EN4cute5tupleIJNS5_1CILi128EEENS7_ILi80EEENS7_ILi64EEEEEELi64ENS_6half_tEfNS_4arch4Sm80ELb0ELb1ELb1ELb1ELb1ELb0ELb1ELb1EEENS1_21CollectiveEpilogueFwdINS6_IJS8_SA_S9_EEENS6_IJNS7_ILi1EEESI_SI_EEESC_SE_Li128ELb1ELb1ELb1ELb0EEENS1_36VarlenDynamicPersistentTileSchedulerILi128ELi80ELi128ELi128ELb1ELb1ELb0ELb1ELb0ELb1EEEEEEEEEvNT_6ParamsE)
        /*0110*/ 	.word	0x00000000


	//----- nvinfo : EIATTR_MIN_STACK_SIZE
	.align		4
.L_56:
        /*0114*/ 	.byte	0x04, 0x12
        /*0116*/ 	.short	(.L_58 - .L_57)
	.align		4
.L_57:
        /*0118*/ 	.word	index@(_ZN7cutlass13device_kernelIN5flash19enable_sm80_to_sm89INS1_16FlashAttnFwdSm80INS1_25CollectiveMainloopFwdSm80ILi4ELi1ELb0EN4cute5tupleIJNS5_1CILi128EEENS7_ILi80EEENS7_ILi64EEEEEELi64ENS_6half_tEfNS_4arch4Sm80ELb0ELb1ELb1ELb1ELb1ELb1ELb1ELb1EEENS1_21CollectiveEpilogueFwdINS6_IJS8_SA_S9_EEENS6_IJNS7_ILi1EEESI_SI_EEESC_SE_Li128ELb1ELb1ELb1ELb0EEENS1_36VarlenDynamicPersistentTileSchedulerILi128ELi80ELi128ELi128ELb1ELb1ELb0ELb1ELb0ELb1EEEEEEEEEvNT_6ParamsE)
        /*011c*/ 	.word	0x00000000


	//----- nvinfo : EIATTR_MIN_STACK_SIZE
	.align		4
.L_58:
        /*0120*/ 	.byte	0x04, 0x12
        /*0122*/ 	.short	(.L_60 - .L_59)
	.align		4
.L_59:
        /*0124*/ 	.word	index@(_ZN7cutlass13device_kernelIN5flash19enable_sm80_to_sm89INS1_16FlashAttnFwdSm80INS1_25CollectiveMainloopFwdSm80ILi4ELi1ELb0EN4cute5tupleIJNS5_1CILi128EEENS7_ILi112EEENS7_ILi64EEEEEELi64ENS_6half_tEfNS_4arch4Sm80ELb1ELb0ELb1ELb0ELb1ELb0ELb1ELb1EEENS1_21CollectiveEpilogueFwdINS6_IJS8_SA_S9_EEENS6_IJNS7_ILi1EEESI_SI_EEESC_SE_Li128ELb0ELb1ELb1ELb0EEENS1_30DynamicPersistentTileSchedulerILi128ELi128ELb1ELb1ELb0EEEEEEEEEvNT_6ParamsE)
        /*0128*/ 	.word	0x00000000


	//----- nvinfo : EIATTR_MIN_STACK_SIZE
	.align		4
.L_60:
        /*012c*/ 	.byte	0x04, 0x12
        /*012e*/ 	.short	(.L_62 - .L_61)
	.align		4
.L_61:
        /*0130*/ 	.word	index@(_ZN7cutlass13device_kernelIN5flash19enable_sm80_to_sm89INS1_16FlashAttnFwdSm80INS1_25CollectiveMainloopFwdSm80ILi4ELi1ELb0EN4cute5tupleIJNS5_1CILi128EEENS7_ILi80EEENS7_ILi64EEEEEELi64ENS_6half_tEfNS_4arch4Sm80ELb1ELb0ELb1ELb1ELb1ELb0ELb1ELb1EEENS1_21CollectiveEpilogueFwdINS6_IJS8_SA_S9_EEENS6_IJNS7_ILi1EEESI_SI_EEESC_SE_Li128ELb1ELb1ELb1ELb0EEENS1_36VarlenDynamicPersistentTileSchedulerILi128ELi80ELi128ELi128ELb1ELb1ELb0ELb1ELb1ELb1EEEEEEEEEvNT_6ParamsE)
        /*0134*/ 	.word	0x00000000


	//----- nvinfo : EIATTR_MIN_STACK_SIZE
	.align		4
.L_62:
        /*0138*/ 	.byte	0x04, 0x12
        /*013a*/ 	.short	(.L_64 - .L_63)
	.align		4
.L_63:
        /*013c*/ 	.word	index@(_ZN7cutlass13device_kernelIN5flash19enable_sm80_to_sm89INS1_16FlashAttnFwdSm80INS1_25CollectiveMainloopFwdSm80ILi4ELi1ELb0EN4cute5tupleIJNS5_1CILi128EEENS7_ILi80EEENS7_ILi64EEEEEELi64ENS_6half_tEfNS_4arch4Sm80ELb1ELb0ELb1ELb1ELb1ELb1ELb1ELb1EEENS1_21CollectiveEpilogueFwdINS6_IJS8_SA_S9_EEENS6_IJNS7_ILi1EEESI_SI_EEESC_SE_Li128ELb1ELb1ELb1ELb0EEENS1_36VarlenDynamicPersistentTileSchedulerILi128ELi80ELi128ELi128ELb1ELb1ELb0ELb1ELb1ELb1EEEEEEEEEvNT_6ParamsE)
        /*0140*/ 	.word	0x00000000
.L_64:


//--------------------- .nv.compat                --------------------------
	.section	.nv.compat,"",@"SHT_CUDA_COMPAT_INFO"
	.align	4
        /*0000*/ 	.byte	0x02, 0x09, 0x01, 0x00, 0x02, 0x02, 0x01, 0x00, 0x02, 0x05, 0x05, 0x00, 0x03, 0x07, 0x01, 0x01
        /*0010*/ 	.byte	0x02, 0x03, 0x00, 0x00, 0x02, 0x06, 0x01, 0x00, 0x04, 0x0b, 0x08, 0x00, 0x00, 0x00, 0x00, 0x00
        /*0020*/ 	.byte	0x00, 0x00, 0x00, 0x00


//--------------------- .nv.info._ZN7cutlass13device_kernelIN5flash19enable_sm80_to_sm89INS1_16FlashAttnFwdSm80INS1_25CollectiveMainloopFwdSm80ILi4ELi1ELb0EN4cute5tupleIJNS5_1CILi128EEENS7_ILi112EEENS7_ILi64EEEEEELi64ENS_6half_tEfNS_4arch4Sm80ELb0ELb0ELb1ELb0ELb1ELb0ELb1ELb1EEENS1_21CollectiveEpilogueFwdINS6_IJS8_SA_S9_EEENS6_IJNS7_ILi1EEESI_SI_EEESC_SE_Li128ELb0ELb1ELb1ELb0EEENS1_19SingleTileSchedulerILb0ELb1ELb1ELi128EEEEEEEEEvNT_6ParamsE --------------------------
	.section	.nv.info._ZN7cutlass13device_kernelIN5flash19enable_sm80_to_sm89INS1_16FlashAttnFwdSm80INS1_25CollectiveMainloopFwdSm80ILi4ELi1ELb0EN4cute5tupleIJNS5_1CILi128EEENS7_ILi112EEENS7_ILi64EEEEEELi64ENS_6half_tEfNS_4arch4Sm80ELb0ELb0ELb1ELb0ELb1ELb0ELb1ELb1EEENS1_21CollectiveEpilogueFwdINS6_IJS8_SA_S9_EEENS6_IJNS7_ILi1EEESI_SI_EEESC_SE_Li128ELb0ELb1ELb1ELb0EEENS1_19SingleTileSchedulerILb0ELb1ELb1ELi128EEEEEEEEEvNT_6ParamsE,"",@"SHT_CUDA_INFO"
	.sectionflags	@""
	.align	4


	//----- nvinfo : EIATTR_CUDA_API_VERSION
	.align		4
        /*0000*/ 	.byte	0x04, 0x37
        /*0002*/ 	.short	(.L_66 - .L_65)
.L_65:
        /*0004*/ 	.word	0x00000082


	//----- nvinfo : EIATTR_KPARAM_INFO
	.align		4
.L_66:
        /*0008*/ 	.byte	0x04, 0x17
        /*000a*/ 	.short	(.L_68 - .L_67)
.L_67:
        /*000c*/ 	.word	0x00000000
        /*0010*/ 	.short	0x0000
        /*0012*/ 	.short	0x0000
        /*0014*/ 	.byte	0x00, 0xf0, 0x61, 0x10


	//----- nvinfo : EIATTR_SPARSE_MMA_MASK
	.align		4
.L_68:
        /*0018*/ 	.byte	0x03, 0x50
        /*001a*/ 	.short	0x0000


	//----- nvinfo : EIATTR_MAXREG_COUNT
	.align		4
        /*001c*/ 	.byte	0x03, 0x1b
        /*001e*/ 	.short	0x00ff


	//----- nvinfo : EIATTR_MERCURY_ISA_VERSION
	.align		4
        /*0020*/ 	.byte	0x03, 0x5f
        /*0022*/ 	.short	0x0101


	//----- nvinfo : EIATTR_EXIT_INSTR_OFFSETS
	.align		4
        /*0024*/ 	.byte	0x04, 0x1c
        /*0026*/ 	.short	(.L_70 - .L_69)


	//   ....[0]....
.L_69:
        /*0028*/ 	.word	0x00000010


	//----- nvinfo : EIATTR_MAX_THREADS
	.align		4
.L_70:
        /*002c*/ 	.byte	0x04, 0x05
        /*002e*/ 	.short	(.L_72 - .L_71)
.L_71:
        /*0030*/ 	.word	0x00000080
        /*0034*/ 	.word	0x00000001
        /*0038*/ 	.word	0x00000001


	//----- nvinfo : EIATTR_CBANK_PARAM_SIZE
	.align		4
.L_72:
        /*003c*/ 	.byte	0x03, 0x19
        /*003e*/ 	.short	0x0418


	//----- nvinfo : EIATTR_PARAM_CBANK
	.align		4
        /*0040*/ 	.byte	0x04, 0x0a
        /*0042*/ 	.short	(.L_74 - .L_73)
	.align		4
.L_73:
        /*0044*/ 	.word	index@(.nv.constant0._ZN7cutlass13device_kernelIN5flash19enable_sm80_to_sm89INS1_16FlashAttnFwdSm80INS1_25CollectiveMainloopFwdSm80ILi4ELi1ELb0EN4cute5tupleIJNS5_1CILi128EEENS7_ILi112EEENS7_ILi64EEEEEELi64ENS_6half_tEfNS_4arch4Sm80ELb0ELb0ELb1ELb0ELb1ELb0ELb1ELb1EEENS1_21CollectiveEpilogueFwdINS6_IJS8_SA_S9_EEENS6_IJNS7_ILi1EEESI_SI_EEESC_SE_Li128ELb0ELb1ELb1ELb0EEENS1_19SingleTileSchedulerILb0ELb1ELb1ELi128EEEEEEEEEvNT_6ParamsE)
        /*0048*/ 	.short	0x0210
        /*004a*/ 	.short	0x0418


	//----- nvinfo : EIATTR_SW_WAR
	.align		4
.L_74:
        /*004c*/ 	.byte	0x04, 0x36
        /*004e*/ 	.short	(.L_76 - .L_75)
.L_75:
        /*0050*/ 	.word	0x00000008
.L_76:


//--------------------- .nv.info._ZN7cutlass13device_kernelIN5flash19enable_sm80_to_sm89INS1_16FlashAttnFwdSm80INS1_25CollectiveMainloopFwdSm80ILi4ELi1ELb0EN4cute5tupleIJNS5_1CILi128EEENS7_ILi80EEENS7_ILi64EEEEEELi64ENS_6half_tEfNS_4arch4Sm80ELb0ELb0ELb1ELb1ELb1ELb0ELb1ELb1EEENS1_21CollectiveEpilogueFwdINS6_IJS8_SA_S9_EEENS6_IJNS7_ILi1EEESI_SI_EEESC_SE_Li128ELb1ELb1ELb1ELb0EEENS1_36VarlenDynamicPersistentTileSchedulerILi128ELi80ELi128ELi128ELb1ELb1ELb0ELb0ELb1ELb1EEEEEEEEEvNT_6ParamsE --------------------------
	.section	.nv.info._ZN7cutlass13device_kernelIN5flash19enable_sm80_to_sm89INS1_16FlashAttnFwdSm80INS1_25CollectiveMainloopFwdSm80ILi4ELi1ELb0EN4cute5tupleIJNS5_1CILi128EEENS7_ILi80EEENS7_ILi64EEEEEELi64ENS_6half_tEfNS_4arch4Sm80ELb0ELb0ELb1ELb1ELb1ELb0ELb1ELb1EEENS1_21CollectiveEpilogueFwdINS6_IJS8_SA_S9_EEENS6_IJNS7_ILi1EEESI_SI_EEESC_SE_Li128ELb1ELb1ELb1ELb0EEENS1_36VarlenDynamicPersistentTileSchedulerILi128ELi80ELi128ELi128ELb1ELb1ELb0ELb0ELb1ELb1EEEEEEEEEvNT_6ParamsE,"",@"SHT_CUDA_INFO"
	.sectionflags	@""
	.align	4


	//----- nvinfo : EIATTR_CUDA_API_VERSION
	.align		4
        /*0000*/ 	.byte	0x04, 0x37
        /*0002*/ 	.short	(.L_78 - .L_77)
.L_77:
        /*0004*/ 	.word	0x00000082


	//----- nvinfo : EIATTR_KPARAM_INFO
	.align		4
.L_78:
        /*0008*/ 	.byte	0x04, 0x17
        /*000a*/ 	.short	(.L_80 - .L_79)
.L_79:
        /*000c*/ 	.word	0x00000000
        /*0010*/ 	.short	0x0000
        /*0012*/ 	.short	0x0000
        /*0014*/ 	.byte	0x00, 0xf0, 0xe1, 0x10


	//----- nvinfo : EIATTR_SPARSE_MMA_MASK
	.align		4
.L_80:
        /*0018*/ 	.byte	0x03, 0x50
        /*001a*/ 	.short	0x0000


	//----- nvinfo : EIATTR_MAXREG_COUNT
	.align		4
        /*001c*/ 	.byte	0x03, 0x1b
        /*001e*/ 	.short	0x00ff


	//----- nvinfo : EIATTR_MERCURY_ISA_VERSION
	.align		4
        /*0020*/ 	.byte	0x03, 0x5f
        /*0022*/ 	.short	0x0101


	//----- nvinfo : EIATTR_EXIT_INSTR_OFFSETS
	.align		4
        /*0024*/ 	.byte	0x04, 0x1c
        /*0026*/ 	.short	(.L_82 - .L_81)


	//   ....[0]....
.L_81:
        /*0028*/ 	.word	0x00000010


	//----- nvinfo : EIATTR_MAX_THREADS
	.align		4
.L_82:
        /*002c*/ 	.byte	0x04, 0x05
        /*002e*/ 	.short	(.L_84 - .L_83)
.L_83:
        /*0030*/ 	.word	0x00000080
        /*0034*/ 	.word	0x00000001
        /*0038*/ 	.word	0x00000001


	//----- nvinfo : EIATTR_CBANK_PARAM_SIZE
	.align		4
.L_84:
        /*003c*/ 	.byte	0x03, 0x19
        /*003e*/ 	.short	0x0438


	//----- nvinfo : EIATTR_PARAM_CBANK
	.align		4
        /*0040*/ 	.byte	0x04, 0x0a
        /*0042*/ 	.short	(.L_86 - .L_85)
	.align		4
.L_85:
        /*0044*/ 	.word	index@(.nv.constant0._ZN7cutlass13device_kernelIN5flash19enable_sm80_to_sm89INS1_16FlashAttnFwdSm80INS1_25CollectiveMainloopFwdSm80ILi4ELi1ELb0EN4cute5tupleIJNS5_1CILi128EEENS7_ILi80EEENS7_ILi64EEEEEELi64ENS_6half_tEfNS_4arch4Sm80ELb0ELb0ELb1ELb1ELb1ELb0ELb1ELb1EEENS1_21CollectiveEpilogueFwdINS6_IJS8_SA_S9_EEENS6_IJNS7_ILi1EEESI_SI_EEESC_SE_Li128ELb1ELb1ELb1ELb0EEENS1_36VarlenDynamicPersistentTileSchedulerILi128ELi80ELi128ELi128ELb1ELb1ELb0ELb0ELb1ELb1EEEEEEEEEvNT_6ParamsE)
        /*0048*/ 	.short	0x0210
        /*004a*/ 	.short	0x0438


	//----- nvinfo : EIATTR_SW_WAR
	.align		4
.L_86:
        /*004c*/ 	.byte	0x04, 0x36
        /*004e*/ 	.short	(.L_88 - .L_87)
.L_87:
        /*0050*/ 	.word	0x00000008
.L_88:


//--------------------- .nv.info._ZN7cutlass13device_kernelIN5flash19enable_sm80_to_sm89INS1_16FlashAttnFwdSm80INS1_25CollectiveMainloopFwdSm80ILi4ELi1ELb0EN4cute5tupleIJNS5_1CILi128EEENS7_ILi80EEENS7_ILi64EEEEEELi64ENS_6half_tEfNS_4arch4Sm80ELb0ELb0ELb1ELb1ELb1ELb1ELb1ELb1EEENS1_21CollectiveEpilogueFwdINS6_IJS8_SA_S9_EEENS6_IJNS7_ILi1EEESI_SI_EEESC_SE_Li128ELb1ELb1ELb1ELb0EEENS1_36VarlenDynamicPersistentTileSchedulerILi128ELi80ELi128ELi128ELb1ELb1ELb0ELb0ELb1ELb1EEEEEEEEEvNT_6ParamsE --------------------------
	.section	.nv.info._ZN7cutlass13device_kernelIN5flash19enable_sm80_to_sm89INS1_16FlashAttnFwdSm80INS1_25CollectiveMainloopFwdSm80ILi4ELi1ELb0EN4cute5tupleIJNS5_1CILi128EEENS7_ILi80EEENS7_ILi64EEEEEELi64ENS_6half_tEfNS_4arch4Sm80ELb0ELb0ELb1ELb1ELb1ELb1ELb1ELb1EEENS1_21CollectiveEpilogueFwdINS6_IJS8_SA_S9_EEENS6_IJNS7_ILi1EEESI_SI_EEESC_SE_Li128ELb1ELb1ELb1ELb0EEENS1_36VarlenDynamicPersistentTileSchedulerILi128ELi80ELi128ELi128ELb1ELb1ELb0ELb0ELb1ELb1EEEEEEEEEvNT_6ParamsE,"",@"SHT_CUDA_INFO"
	.sectionflags	@""
	.align	4


	//----- nvinfo : EIATTR_CUDA_API_VERSION
	.align		4
        /*0000*/ 	.byte	0x04, 0x37
        /*0002*/ 	.short	(.L_90 - .L_89)
.L_89:
        /*0004*/ 	.word	0x00000082


	//----- nvinfo : EIATTR_KPARAM_INFO
	.align		4
.L_90:
        /*0008*/ 	.byte	0x04, 0x17
        /*000a*/ 	.short	(.L_92 - .L_91)
.L_91:
        /*000c*/ 	.word	0x00000000
        /*0010*/ 	.short	0x0000
        /*0012*/ 	.short	0x0000
        /*0014*/ 	.byte	0x00, 0xf0, 0xe1, 0x10


	//----- nvinfo : EIATTR_SPARSE_MMA_MASK
	.align		4
.L_92:
        /*0018*/ 	.byte	0x03, 0x50
        /*001a*/ 	.short	0x0000


	//----- nvinfo : EIATTR_MAXREG_COUNT
	.align		4
        /*001c*/ 	.byte	0x03, 0x1b
        /*001e*/ 	.short	0x00ff


	//----- nvinfo : EIATTR_MERCURY_ISA_VERSION
	.align		4
        /*0020*/ 	.byte	0x03, 0x5f
        /*0022*/ 	.short	0x0101


	//----- nvinfo : EIATTR_EXIT_INSTR_OFFSETS
	.align		4
        /*0024*/ 	.byte	0x04, 0x1c
        /*0026*/ 	.short	(.L_94 - .L_93)


	//   ....[0]....
.L_93:
        /*0028*/ 	.word	0x00000010


	//----- nvinfo : EIATTR_MAX_THREADS
	.align		4
.L_94:
        /*002c*/ 	.byte	0x04, 0x05
        /*002e*/ 	.short	(.L_96 - .L_95)
.L_95:
        /*0030*/ 	.word	0x00000080
        /*0034*/ 	.word	0x00000001
        /*0038*/ 	.word	0x00000001


	//----- nvinfo : EIATTR_CBANK_PARAM_SIZE
	.align		4
.L_96:
        /*003c*/ 	.byte	0x03, 0x19
        /*003e*/ 	.short	0x0438


	//----- nvinfo : EIATTR_PARAM_CBANK
	.align		4
        /*0040*/ 	.byte	0x04, 0x0a
        /*0042*/ 	.short	(.L_98 - .L_97)
	.align		4
.L_97:
        /*0044*/ 	.word	index@(.nv.constant0._ZN7cutlass13device_kernelIN5flash19enable_sm80_to_sm89INS1_16FlashAttnFwdSm80INS1_25CollectiveMainloopFwdSm80ILi4ELi1ELb0EN4cute5tupleIJNS5_1CILi128EEENS7_ILi80EEENS7_ILi64EEEEEELi64ENS_6half_tEfNS_4arch4Sm80ELb0ELb0ELb1ELb1ELb1ELb1ELb1ELb1EEENS1_21CollectiveEpilogueFwdINS6_IJS8_SA_S9_EEENS6_IJNS7_ILi1EEESI_SI_EEESC_SE_Li128ELb1ELb1ELb1ELb0EEENS1_36VarlenDynamicPersistentTileSchedulerILi128ELi80ELi128ELi128ELb1ELb1ELb0ELb0ELb1ELb1EEEEEEEEEvNT_6ParamsE)
        /*0048*/ 	.short	0x0210
        /*004a*/ 	.short	0x0438


	//----- nvinfo : EIATTR_SW_WAR
	.align		4
.L_98:
        /*004c*/ 	.byte	0x04, 0x36
        /*004e*/ 	.short	(.L_100 - .L_99)
.L_99:
        /*0050*/ 	.word	0x00000008
.L_100:


//--------------------- .nv.info._ZN7cutlass13device_kernelIN5flash19enable_sm80_to_sm89INS1_16FlashAttnFwdSm80INS1_25CollectiveMainloopFwdSm80ILi4ELi1ELb0EN4cute5tupleIJNS5_1CILi128EEENS7_ILi96EEENS7_ILi64EEEEEELi64ENS_6half_tEfNS_4arch4Sm80ELb0ELb1ELb1ELb0ELb1ELb0ELb1ELb1EEENS1_21CollectiveEpilogueFwdINS6_IJS8_SA_S9_EEENS6_IJNS7_ILi1EEESI_SI_EEESC_SE_Li128ELb0ELb1ELb1ELb0EEENS1_19SingleTileSchedulerILb0ELb1ELb1ELi128EEEEEEEEEvNT_6ParamsE --------------------------
	.section	.nv.info._ZN7cutlass13device_kernelIN5flash19enable_sm80_to_sm89INS1_16FlashAttnFwdSm80INS1_25CollectiveMainloopFwdSm80ILi4ELi1ELb0EN4cute5tupleIJNS5_1CILi128EEENS7_ILi96EEENS7_ILi64EEEEEELi64ENS_6half_tEfNS_4arch4Sm80ELb0ELb1ELb1ELb0ELb1ELb0ELb1ELb1EEENS1_21CollectiveEpilogueFwdINS6_IJS8_SA_S9_EEENS6_IJNS7_ILi1EEESI_SI_EEESC_SE_Li128ELb0ELb1ELb1ELb0EEENS1_19SingleTileSchedulerILb0ELb1ELb1ELi128EEEEEEEEEvNT_6ParamsE,"",@"SHT_CUDA_INFO"
	.sectionflags	@""
	.align	4


	//----- nvinfo : EIATTR_CUDA_API_VERSION
	.align		4
        /*0000*/ 	.byte	0x04, 0x37
        /*0002*/ 	.short	(.L_102 - .L_101)
.L_101:
        /*0004*/ 	.word	0x00000082


	//----- nvinfo : EIATTR_KPARAM_INFO
	.align		4
.L_102:
        /*0008*/ 	.byte	0x04, 0x17
        /*000a*/ 	.short	(.L_104 - .L_103)
.L_103:
        /*000c*/ 	.word	0x00000000
        /*0010*/ 	.short	0x0000
        /*0012*/ 	.short	0x0000
        /*0014*/ 	.byte	0x00, 0xf0, 0x61, 0x10


	//----- nvinfo : EIATTR_SPARSE_MMA_MASK
	.align		4
.L_104:
        /*0018*/ 	.byte	0x03, 0x50
        /*001a*/ 	.short	0x0000


	//----- nvinfo : EIATTR_MAXREG_COUNT
	.align		4
        /*001c*/ 	.byte	0x03, 0x1b
        /*001e*/ 	.short	0x00ff


	//----- nvinfo : EIATTR_MERCURY_ISA_VERSION
	.align		4
        /*0020*/ 	.byte	0x03, 0x5f
        /*0022*/ 	.short	0x0101


	//----- nvinfo : EIATTR_EXIT_INSTR_OFFSETS
	.align		4
        /*0024*/ 	.byte	0x04, 0x1c
        /*0026*/ 	.short	(.L_106 - .L_105)


	//   ....[0]....
.L_105:
        /*0028*/ 	.word	0x00000010


	//----- nvinfo : EIATTR_MAX_THREADS
	.align		4
.L_106:
        /*002c*/ 	.byte	0x04, 0x05
        /*002e*/ 	.short	(.L_108 - .L_107)
.L_107:
        /*0030*/ 	.word	0x00000080
        /*0034*/ 	.word	0x00000001
        /*0038*/ 	.word	0x00000001


	//----- nvinfo : EIATTR_CBANK_PARAM_SIZE
	.align		4
.L_108:
        /*003c*/ 	.byte	0x03, 0x19
        /*003e*/ 	.short	0x0418


	//----- nvinfo : EIATTR_PARAM_CBANK
	.align		4
        /*0040*/ 	.byte	0x04, 0x0a
        /*0042*/ 	.short	(.L_110 - .L_109)
	.align		4
.L_109:
        /*0044*/ 	.word	index@(.nv.constant0._ZN7cutlass13device_kernelIN5flash19enable_sm80_to_sm89INS1_16FlashAttnFwdSm80INS1_25CollectiveMainloopFwdSm80ILi4ELi1ELb0EN4cute5tupleIJNS5_1CILi128EEENS7_ILi96EEENS7_ILi64EEEEEELi64ENS_6half_tEfNS_4arch4Sm80ELb0ELb1ELb1ELb0ELb1ELb0ELb1ELb1EEENS1_21CollectiveEpilogueFwdINS6_IJS8_SA_S9_EEENS6_IJNS7_ILi1EEESI_SI_EEESC_SE_Li128ELb0ELb1ELb1ELb0EEENS1_19SingleTileSchedulerILb0ELb1ELb1ELi128EEEEEEEEEvNT_6ParamsE)
        /*0048*/ 	.short	0x0210
        /*004a*/ 	.short	0x0418


	//----- nvinfo : EIATTR_SW_WAR
	.align		4
.L_110:
        /*004c*/ 	.byte	0x04, 0x36
        /*004e*/ 	.short	(.L_112 - .L_111)
.L_111:
        /*0050*/ 	.word	0x00000008
.L_112:


//--------------------- .nv.info._ZN7cutlass13device_kernelIN5flash19enable_sm80_to_sm89INS1_16FlashAttnFwdSm80INS1_25CollectiveMainloopFwdSm80ILi4ELi1ELb0EN4cute5tupleIJNS5_1CILi128EEENS7_ILi80EEENS7_ILi64EEEEEELi64ENS_6half_tEfNS_4arch4Sm80ELb0ELb1ELb1ELb1ELb1ELb0ELb1ELb1EEENS1_21CollectiveEpilogueFwdINS6_IJS8_SA_S9_EEENS6_IJNS7_ILi1EEESI_SI_EEESC_SE_Li128ELb1ELb1ELb1ELb0EEENS1_36VarlenDynamicPersistentTileSchedulerILi128ELi80ELi128ELi128ELb1ELb1ELb0ELb1ELb0ELb1EEEEEEEEEvNT_6ParamsE --------------------------
	.section	.nv.info._ZN7cutlass13device_kernelIN5flash19enable_sm80_to_sm89INS1_16FlashAttnFwdSm80INS1_25CollectiveMainloopFwdSm80ILi4ELi1ELb0EN4cute5tupleIJNS5_1CILi128EEENS7_ILi80EEENS7_ILi64EEEEEELi64ENS_6half_tEfNS_4arch4Sm80ELb0ELb1ELb1ELb1ELb1ELb0ELb1ELb1EEENS1_21CollectiveEpilogueFwdINS6_IJS8_SA_S9_EEENS6_IJNS7_ILi1EEESI_SI_EEESC_SE_Li128ELb1ELb1ELb1ELb0EEENS1_36VarlenDynamicPersistentTileSchedulerILi128ELi80ELi128ELi128ELb1ELb1ELb0ELb1ELb0ELb1EEEEEEEEEvNT_6ParamsE,"",@"SHT_CUDA_INFO"
	.sectionflags	@""
	.align	4


	//----- nvinfo : EIATTR_CUDA_API_VERSION
	.align		4
        /*0000*/ 	.byte	0x04, 0x37
        /*0002*/ 	.short	(.L_114 - .L_113)
.L_113:
        /*0004*/ 	.word	0x00000082


	//----- nvinfo : EIATTR_KPARAM_INFO
	.align		4
.L_114:
        /*0008*/ 	.byte	0x04, 0x17
        /*000a*/ 	.short	(.L_116 - .L_115)
.L_115:
        /*000c*/ 	.word	0x00000000
        /*0010*/ 	.short	0x0000
        /*0012*/ 	.short	0x0000
        /*0014*/ 	.byte	0x00, 0xf0, 0xe1, 0x10


	//----- nvinfo : EIATTR_SPARSE_MMA_MASK
	.align		4
.L_116:
        /*0018*/ 	.byte	0x03, 0x50
        /*001a*/ 	.short	0x0000


	//----- nvinfo : EIATTR_MAXREG_COUNT
	.align		4
        /*001c*/ 	.byte	0x03, 0x1b
        /*001e*/ 	.short	0x00ff


	//----- nvinfo : EIATTR_MERCURY_ISA_VERSION
	.align		4
        /*0020*/ 	.byte	0x03, 0x5f
        /*0022*/ 	.short	0x0101


	//----- nvinfo : EIATTR_EXIT_INSTR_OFFSETS
	.align		4
        /*0024*/ 	.byte	0x04, 0x1c
        /*0026*/ 	.short	(.L_118 - .L_117)


	//   ....[0]....
.L_117:
        /*0028*/ 	.word	0x00000010


	//----- nvinfo : EIATTR_MAX_THREADS
	.align		4
.L_118:
        /*002c*/ 	.byte	0x04, 0x05
        /*002e*/ 	.short	(.L_120 - .L_119)
.L_119:
        /*0030*/ 	.word	0x00000080
        /*0034*/ 	.word	0x00000001
        /*0038*/ 	.word	0x00000001


	//----- nvinfo : EIATTR_CBANK_PARAM_SIZE
	.align		4
.L_120:
        /*003c*/ 	.byte	0x03, 0x19
        /*003e*/ 	.short	0x0438


	//----- nvinfo : EIATTR_PARAM_CBANK
	.align		4
        /*0040*/ 	.byte	0x04, 0x0a
        /*0042*/ 	.short	(.L_122 - .L_121)
	.align		4
.L_121:
        /*0044*/ 	.word	index@(.nv.constant0._ZN7cutlass13device_kernelIN5flash19enable_sm80_to_sm89INS1_16FlashAttnFwdSm80INS1_25CollectiveMainloopFwdSm80ILi4ELi1ELb0EN4cute5tupleIJNS5_1CILi128EEENS7_ILi80EEENS7_ILi64EEEEEELi64ENS_6half_tEfNS_4arch4Sm80ELb0ELb1ELb1ELb1ELb1ELb0ELb1ELb1EEENS1_21CollectiveEpilogueFwdINS6_IJS8_SA_S9_EEENS6_IJNS7_ILi1EEESI_SI_EEESC_SE_Li128ELb1ELb1ELb1ELb0EEENS1_36VarlenDynamicPersistentTileSchedulerILi128ELi80ELi128ELi128ELb1ELb1ELb0ELb1ELb0ELb1EEEEEEEEEvNT_6ParamsE)
        /*0048*/ 	.short	0x0210
        /*004a*/ 	.short	0x0438


	//----- nvinfo : EIATTR_SW_WAR
	.align		4
.L_122:
        /*004c*/ 	.byte	0x04, 0x36
        /*004e*/ 	.short	(.L_124 - .L_123)
.L_123:
        /*0050*/ 	.word	0x00000008
.L_124:


//--------------------- .nv.info._ZN7cutlass13device_kernelIN5flash19enable_sm80_to_sm89INS1_16FlashAttnFwdSm80INS1_25CollectiveMainloopFwdSm80ILi4ELi1ELb0EN4cute5tupleIJNS5_1CILi128EEENS7_ILi80EEENS7_ILi64EEEEEELi64ENS_6half_tEfNS_4arch4Sm80ELb0ELb1ELb1ELb1ELb1ELb1ELb1ELb1EEENS1_21CollectiveEpilogueFwdINS6_IJS8_SA_S9_EEENS6_IJNS7_ILi1EEESI_SI_EEESC_SE_Li128ELb1ELb1ELb1ELb0EEENS1_36VarlenDynamicPersistentTileSchedulerILi128ELi80ELi128ELi128ELb1ELb1ELb0ELb1ELb0ELb1EEEEEEEEEvNT_6ParamsE --------------------------
	.section	.nv.info._ZN7cutlass13device_kernelIN5flash19enable_sm80_to_sm89INS1_16FlashAttnFwdSm80INS1_25CollectiveMainloopFwdSm80ILi4ELi1ELb0EN4cute5tupleIJNS5_1CILi128EEENS7_ILi80EEENS7_ILi64EEEEEELi64ENS_6half_tEfNS_4arch4Sm80ELb0ELb1ELb1ELb1ELb1ELb1ELb1ELb1EEENS1_21CollectiveEpilogueFwdINS6_IJS8_SA_S9_EEENS6_IJNS7_ILi1EEESI_SI_EEESC_SE_Li128ELb1ELb1ELb1ELb0EEENS1_36VarlenDynamicPersistentTileSchedulerILi128ELi80ELi128ELi128ELb1ELb1ELb0ELb1ELb0ELb1EEEEEEEEEvNT_6ParamsE,"",@"SHT_CUDA_INFO"
	.sectionflags	@""
	.align	4


	//----- nvinfo : EIATTR_CUDA_API_VERSION
	.align		4
        /*0000*/ 	.byte	0x04, 0x37
        /*0002*/ 	.short	(.L_126 - .L_125)
.L_125:
        /*0004*/ 	.word	0x00000082


	//----- nvinfo : EIATTR_KPARAM_INFO
	.align		4
.L_126:
        /*0008*/ 	.byte	0x04, 0x17
        /*000a*/ 	.short	(.L_128 - .L_127)
.L_127:
        /*000c*/ 	.word	0x00000000
        /*0010*/ 	.short	0x0000
        /*0012*/ 	.short	0x0000
        /*0014*/ 	.byte	0x00, 0xf0, 0xe1, 0x10


	//----- nvinfo : EIATTR_SPARSE_MMA_MASK
	.align		4
.L_128:
        /*0018*/ 	.byte	0x03, 0x50
        /*001a*/ 	.short	0x0000


	//----- nvinfo : EIATTR_MAXREG_COUNT
	.align		4
        /*001c*/ 	.byte	0x03, 0x1b
        /*001e*/ 	.short	0x00ff


	//----- nvinfo : EIATTR_MERCURY_ISA_VERSION
	.align		4
        /*0020*/ 	.byte	0x03, 0x5f
        /*0022*/ 	.short	0x0101


	//----- nvinfo : EIATTR_EXIT_INSTR_OFFSETS
	.align		4
        /*0024*/ 	.byte	0x04, 0x1c
        /*0026*/ 	.short	(.L_130 - .L_129)


	//   ....[0]....
.L_129:
        /*0028*/ 	.word	0x00000010


	//----- nvinfo : EIATTR_MAX_THREADS
	.align		4
.L_130:
        /*002c*/ 	.byte	0x04, 0x05
        /*002e*/ 	.short	(.L_132 - .L_131)
.L_131:
        /*0030*/ 	.word	0x00000080
        /*0034*/ 	.word	0x00000001
        /*0038*/ 	.word	0x00000001


	//----- nvinfo : EIATTR_CBANK_PARAM_SIZE
	.align		4
.L_132:
        /*003c*/ 	.byte	0x03, 0x19
        /*003e*/ 	.short	0x0438


	//----- nvinfo : EIATTR_PARAM_CBANK
	.align		4
        /*0040*/ 	.byte	0x04, 0x0a
        /*0042*/ 	.short	(.L_134 - .L_133)
	.align		4
.L_133:
        /*0044*/ 	.word	index@(.nv.constant0._ZN7cutlass13device_kernelIN5flash19enable_sm80_to_sm89INS1_16FlashAttnFwdSm80INS1_25CollectiveMainloopFwdSm80ILi4ELi1ELb0EN4cute5tupleIJNS5_1CILi128EEENS7_ILi80EEENS7_ILi64EEEEEELi64ENS_6half_tEfNS_4arch4Sm80ELb0ELb1ELb1ELb1ELb1ELb1ELb1ELb1EEENS1_21CollectiveEpilogueFwdINS6_IJS8_SA_S9_EEENS6_IJNS7_ILi1EEESI_SI_EEESC_SE_Li128ELb1ELb1ELb1ELb0EEENS1_36VarlenDynamicPersistentTileSchedulerILi128ELi80ELi128ELi128ELb1ELb1ELb0ELb1ELb0ELb1EEEEEEEEEvNT_6ParamsE)
        /*0048*/ 	.short	0x0210
        /*004a*/ 	.short	0x0438


	//----- nvinfo : EIATTR_SW_WAR
	.align		4
.L_134:
        /*004c*/ 	.byte	0x04, 0x36
        /*004e*/ 	.short	(.L_136 - .L_135)
.L_135:
        /*0050*/ 	.word	0x00000008
.L_136:


//--------------------- .nv.info._ZN7cutlass13device_kernelIN5flash19enable_sm80_to_sm89INS1_16FlashAttnFwdSm80INS1_25CollectiveMainloopFwdSm80ILi4ELi1ELb0EN4cute5tupleIJNS5_1CILi128EEENS7_ILi112EEENS7_ILi64EEEEEELi64ENS_6half_tEfNS_4arch4Sm80ELb1ELb0ELb1ELb0ELb1ELb0ELb1ELb1EEENS1_21CollectiveEpilogueFwdINS6_IJS8_SA_S9_EEENS6_IJNS7_ILi1EEESI_SI_EEESC_SE_Li128ELb0ELb1ELb1ELb0EEENS1_30DynamicPersistentTileSchedulerILi128ELi128ELb1ELb1ELb0EEEEEEEEEvNT_6ParamsE --------------------------
	.section	.nv.info._ZN7cutlass13device_kernelIN5flash19enable_sm80_to_sm89INS1_16FlashAttnFwdSm80INS1_25CollectiveMainloopFwdSm80ILi4ELi1ELb0EN4cute5tupleIJNS5_1CILi128EEENS7_ILi112EEENS7_ILi64EEEEEELi64ENS_6half_tEfNS_4arch4Sm80ELb1ELb0ELb1ELb0ELb1ELb0ELb1ELb1EEENS1_21CollectiveEpilogueFwdINS6_IJS8_SA_S9_EEENS6_IJNS7_ILi1EEESI_SI_EEESC_SE_Li128ELb0ELb1ELb1ELb0EEENS1_30DynamicPersistentTileSchedulerILi128ELi128ELb1ELb1ELb0EEEEEEEEEvNT_6ParamsE,"",@"SHT_CUDA_INFO"
	.sectionflags	@""
	.align	4


	//----- nvinfo : EIATTR_CUDA_API_VERSION
	.align		4
        /*0000*/ 	.byte	0x04, 0x37
        /*0002*/ 	.short	(.L_138 - .L_137)
.L_137:
        /*0004*/ 	.word	0x00000082


	//----- nvinfo : EIATTR_KPARAM_INFO
	.align		4
.L_138:
        /*0008*/ 	.byte	0x04, 0x17
        /*000a*/ 	.short	(.L_140 - .L_139)
.L_139:
        /*000c*/ 	.word	0x00000000
        /*0010*/ 	.short	0x0000
        /*0012*/ 	.short	0x0000
        /*0014*/ 	.byte	0x00, 0xf0, 0xa1, 0x10


	//----- nvinfo : EIATTR_SPARSE_MMA_MASK
	.align		4
.L_140:
        /*0018*/ 	.byte	0x03, 0x50
        /*001a*/ 	.short	0x0000


	//----- nvinfo : EIATTR_MAXREG_COUNT
	.align		4
        /*001c*/ 	.byte	0x03, 0x1b
        /*001e*/ 	.short	0x00ff


	//----- nvinfo : EIATTR_MERCURY_ISA_VERSION
	.align		4
        /*0020*/ 	.byte	0x03, 0x5f
        /*0022*/ 	.short	0x0101


	//----- nvinfo : EIATTR_EXIT_INSTR_OFFSETS
	.align		4
        /*0024*/ 	.byte	0x04, 0x1c
        /*0026*/ 	.short	(.L_142 - .L_141)


	//   ....[0]....
.L_141:
        /*0028*/ 	.word	0x00000010


	//----- nvinfo : EIATTR_MAX_THREADS
	.align		4
.L_142:
        /*002c*/ 	.byte	0x04, 0x05
        /*002e*/ 	.short	(.L_144 - .L_143)
.L_143:
        /*0030*/ 	.word	0x00000080
        /*0034*/ 	.word	0x00000001
        /*0038*/ 	.word	0x00000001


	//----- nvinfo : EIATTR_CBANK_PARAM_SIZE
	.align		4
.L_144:
        /*003c*/ 	.byte	0x03, 0x19
        /*003e*/ 	.short	0x0428


	//----- nvinfo : EIATTR_PARAM_CBANK
	.align		4
        /*0040*/ 	.byte	0x04, 0x0a
        /*0042*/ 	.short	(.L_146 - .L_145)
	.align		4
.L_145:
        /*0044*/ 	.word	index@(.nv.constant0._ZN7cutlass13device_kernelIN5flash19enable_sm80_to_sm89INS1_16FlashAttnFwdSm80INS1_25CollectiveMainloopFwdSm80ILi4ELi1ELb0EN4cute5tupleIJNS5_1CILi128EEENS7_ILi112EEENS7_ILi64EEEEEELi64ENS_6half_tEfNS_4arch4Sm80ELb1ELb0ELb1ELb0ELb1ELb0ELb1ELb1EEENS1_21CollectiveEpilogueFwdINS6_IJS8_SA_S9_EEENS6_IJNS7_ILi1EEESI_SI_EEESC_SE_Li128ELb0ELb1ELb1ELb0EEENS1_30DynamicPersistentTileSchedulerILi128ELi128ELb1ELb1ELb0EEEEEEEEEvNT_6ParamsE)
        /*0048*/ 	.short	0x0210
        /*004a*/ 	.short	0x0428


	//----- nvinfo : EIATTR_SW_WAR
	.align		4
.L_146:
        /*004c*/ 	.byte	0x04, 0x36
        /*004e*/ 	.short	(.L_148 - .L_147)
.L_147:
        /*0050*/ 	.word	0x00000008
.L_148:


//--------------------- .nv.info._ZN7cutlass13device_kernelIN5flash19enable_sm80_to_sm89INS1_16FlashAttnFwdSm80INS1_25CollectiveMainloopFwdSm80ILi4ELi1ELb0EN4cute5tupleIJNS5_1CILi128EEENS7_ILi80EEENS7_ILi64EEEEEELi64ENS_6half_tEfNS_4arch4Sm80ELb1ELb0ELb1ELb1ELb1ELb0ELb1ELb1EEENS1_21CollectiveEpilogueFwdINS6_IJS8_SA_S9_EEENS6_IJNS7_ILi1EEESI_SI_EEESC_SE_Li128ELb1ELb1ELb1ELb0EEENS1_36VarlenDynamicPersistentTileSchedulerILi128ELi80ELi128ELi128ELb1ELb1ELb0ELb1ELb1ELb1EEEEEEEEEvNT_6ParamsE --------------------------
	.section	.nv.info._ZN7cutlass13device_kernelIN5flash19enable_sm80_to_sm89INS1_16FlashAttnFwdSm80INS1_25CollectiveMainloopFwdSm80ILi4ELi1ELb0EN4cute5tupleIJNS5_1CILi128EEENS7_ILi80EEENS7_ILi64EEEEEELi64ENS_6half_tEfNS_4arch4Sm80ELb1ELb0ELb1ELb1ELb1ELb0ELb1ELb1EEENS1_21CollectiveEpilogueFwdINS6_IJS8_SA_S9_EEENS6_IJNS7_ILi1EEESI_SI_EEESC_SE_Li128ELb1ELb1ELb1ELb0EEENS1_36VarlenDynamicPersistentTileSchedulerILi128ELi80ELi128ELi128ELb1ELb1ELb0ELb1ELb1ELb1EEEEEEEEEvNT_6ParamsE,"",@"SHT_CUDA_INFO"
	.sectionflags	@""
	.align	4


	//----- nvinfo : EIATTR_CUDA_API_VERSION
	.align		4
        /*0000*/ 	.byte	0x04, 0x37
        /*0002*/ 	.short	(.L_150 - .L_149)
.L_149:
        /*0004*/ 	.word	0x00000082


	//----- nvinfo : EIATTR_KPARAM_INFO
	.align		4
.L_150:
        /*0008*/ 	.byte	0x04, 0x17
        /*000a*/ 	.short	(.L_152 - .L_151)
.L_151:
        /*000c*/ 	.word	0x00000000
        /*0010*/ 	.short	0x0000
        /*0012*/ 	.short	0x0000
        /*0014*/ 	.byte	0x00, 0xf0, 0xe1, 0x10


	//----- nvinfo : EIATTR_SPARSE_MMA_MASK
	.align		4
.L_152:
        /*0018*/ 	.byte	0x03, 0x50
        /*001a*/ 	.short	0x0000


	//----- nvinfo : EIATTR_MAXREG_COUNT
	.align		4
        /*001c*/ 	.byte	0x03, 0x1b
        /*001e*/ 	.short	0x00ff


	//----- nvinfo : EIATTR_MERCURY_ISA_VERSION
	.align		4
        /*0020*/ 	.byte	0x03, 0x5f
        /*0022*/ 	.short	0x0101


	//----- nvinfo : EIATTR_EXIT_INSTR_OFFSETS
	.align		4
        /*0024*/ 	.byte	0x04, 0x1c
        /*0026*/ 	.short	(.L_154 - .L_153)


	//   ....[0]....
.L_153:
        /*0028*/ 	.word	0x00000010


	//----- nvinfo : EIATTR_MAX_THREADS
	.align		4
.L_154:
        /*002c*/ 	.byte	0x04, 0x05
        /*002e*/ 	.short	(.L_156 - .L_155)
.L_155:
        /*0030*/ 	.word	0x00000080
        /*0034*/ 	.word	0x00000001
        /*0038*/ 	.word	0x00000001


	//----- nvinfo : EIATTR_CBANK_PARAM_SIZE
	.align		4
.L_156:
        /*003c*/ 	.byte	0x03, 0x19
        /*003e*/ 	.short	0x0438


	//----- nvinfo : EIATTR_PARAM_CBANK
	.align		4
        /*0040*/ 	.byte	0x04, 0x0a
        /*0042*/ 	.short	(.L_158 - .L_157)
	.align		4
.L_157:
        /*0044*/ 	.word	index@(.nv.constant0._ZN7cutlass13device_kernelIN5flash19enable_sm80_to_sm89INS1_16FlashAttnFwdSm80INS1_25CollectiveMainloopFwdSm80ILi4ELi1ELb0EN4cute5tupleIJNS5_1CILi128EEENS7_ILi80EEENS7_ILi64EEEEEELi64ENS_6half_tEfNS_4arch4Sm80ELb1ELb0ELb1ELb1ELb1ELb0ELb1ELb1EEENS1_21CollectiveEpilogueFwdINS6_IJS8_SA_S9_EEENS6_IJNS7_ILi1EEESI_SI_EEESC_SE_Li128ELb1ELb1ELb1ELb0EEENS1_36VarlenDynamicPersistentTileSchedulerILi128ELi80ELi128ELi128ELb1ELb1ELb0ELb1ELb1ELb1EEEEEEEEEvNT_6ParamsE)
        /*0048*/ 	.short	0x0210
        /*004a*/ 	.short	0x0438


	//----- nvinfo : EIATTR_SW_WAR
	.align		4
.L_158:
        /*004c*/ 	.byte	0x04, 0x36
        /*004e*/ 	.short	(.L_160 - .L_159)
.L_159:
        /*0050*/ 	.word	0x00000008
.L_160:


//--------------------- .nv.info._ZN7cutlass13device_kernelIN5flash19enable_sm80_to_sm89INS1_16FlashAttnFwdSm80INS1_25CollectiveMainloopFwdSm80ILi4ELi1ELb0EN4cute5tupleIJNS5_1CILi128EEENS7_ILi80EEENS7_ILi64EEEEEELi64ENS_6half_tEfNS_4arch4Sm80ELb1ELb0ELb1ELb1ELb1ELb1ELb1ELb1EEENS1_21CollectiveEpilogueFwdINS6_IJS8_SA_S9_EEENS6_IJNS7_ILi1EEESI_SI_EEESC_SE_Li128ELb1ELb1ELb1ELb0EEENS1_36VarlenDynamicPersistentTileSchedulerILi128ELi80ELi128ELi128ELb1ELb1ELb0ELb1ELb1ELb1EEEEEEEEEvNT_6ParamsE --------------------------
	.section	.nv.info._ZN7cutlass13device_kernelIN5flash19enable_sm80_to_sm89INS1_16FlashAttnFwdSm80INS1_25CollectiveMainloopFwdSm80ILi4ELi1ELb0EN4cute5tupleIJNS5_1CILi128EEENS7_ILi80EEENS7_ILi64EEEEEELi64ENS_6half_tEfNS_4arch4Sm80ELb1ELb0ELb1ELb1ELb1ELb1ELb1ELb1EEENS1_21CollectiveEpilogueFwdINS6_IJS8_SA_S9_EEENS6_IJNS7_ILi1EEESI_SI_EEESC_SE_Li128ELb1ELb1ELb1ELb0EEENS1_36VarlenDynamicPersistentTileSchedulerILi128ELi80ELi128ELi128ELb1ELb1ELb0ELb1ELb1ELb1EEEEEEEEEvNT_6ParamsE,"",@"SHT_CUDA_INFO"
	.sectionflags	@""
	.align	4


	//----- nvinfo : EIATTR_CUDA_API_VERSION
	.align		4
        /*0000*/ 	.byte	0x04, 0x37
        /*0002*/ 	.short	(.L_162 - .L_161)
.L_161:
        /*0004*/ 	.word	0x00000082


	//----- nvinfo : EIATTR_KPARAM_INFO
	.align		4
.L_162:
        /*0008*/ 	.byte	0x04, 0x17
        /*000a*/ 	.short	(.L_164 - .L_163)
.L_163:
        /*000c*/ 	.word	0x00000000
        /*0010*/ 	.short	0x0000
        /*0012*/ 	.short	0x0000
        /*0014*/ 	.byte	0x00, 0xf0, 0xe1, 0x10


	//----- nvinfo : EIATTR_SPARSE_MMA_MASK
	.align		4
.L_164:
        /*0018*/ 	.byte	0x03, 0x50
        /*001a*/ 	.short	0x0000


	//----- nvinfo : EIATTR_MAXREG_COUNT
	.align		4
        /*001c*/ 	.byte	0x03, 0x1b
        /*001e*/ 	.short	0x00ff


	//----- nvinfo : EIATTR_MERCURY_ISA_VERSION
	.align		4
        /*0020*/ 	.byte	0x03, 0x5f
        /*0022*/ 	.short	0x0101


	//----- nvinfo : EIATTR_EXIT_INSTR_OFFSETS
	.align		4
        /*0024*/ 	.byte	0x04, 0x1c
        /*0026*/ 	.short	(.L_166 - .L_165)


	//   ....[0]....
.L_165:
        /*0028*/ 	.word	0x00000010


	//----- nvinfo : EIATTR_MAX_THREADS
	.align		4
.L_166:
        /*002c*/ 	.byte	0x04, 0x05
        /*002e*/ 	.short	(.L_168 - .L_167)
.L_167:
        /*0030*/ 	.word	0x00000080
        /*0034*/ 	.word	0x00000001
        /*0038*/ 	.word	0x00000001


	//----- nvinfo : EIATTR_CBANK_PARAM_SIZE
	.align		4
.L_168:
        /*003c*/ 	.byte	0x03, 0x19
        /*003e*/ 	.short	0x0438


	//----- nvinfo : EIATTR_PARAM_CBANK
	.align		4
        /*0040*/ 	.byte	0x04, 0x0a
        /*0042*/ 	.short	(.L_170 - .L_169)
	.align		4
.L_169:
        /*0044*/ 	.word	index@(.nv.constant0._ZN7cutlass13device_kernelIN5flash19enable_sm80_to_sm89INS1_16FlashAttnFwdSm80INS1_25CollectiveMainloopFwdSm80ILi4ELi1ELb0EN4cute5tupleIJNS5_1CILi128EEENS7_ILi80EEENS7_ILi64EEEEEELi64ENS_6half_tEfNS_4arch4Sm80ELb1ELb0ELb1ELb1ELb1ELb1ELb1ELb1EEENS1_21CollectiveEpilogueFwdINS6_IJS8_SA_S9_EEENS6_IJNS7_ILi1EEESI_SI_EEESC_SE_Li128ELb1ELb1ELb1ELb0EEENS1_36VarlenDynamicPersistentTileSchedulerILi128ELi80ELi128ELi128ELb1ELb1ELb0ELb1ELb1ELb1EEEEEEEEEvNT_6ParamsE)
        /*0048*/ 	.short	0x0210
        /*004a*/ 	.short	0x0438


	//----- nvinfo : EIATTR_SW_WAR
	.align		4
.L_170:
        /*004c*/ 	.byte	0x04, 0x36
        /*004e*/ 	.short	(.L_172 - .L_171)
.L_171:
        /*0050*/ 	.word	0x00000008
.L_172:


//--------------------- .nv.callgraph             --------------------------
	.section	.nv.callgraph,"",@"SHT_CUDA_CALLGRAPH"
	.align	4
	.sectionentsize	8
	.align		4
        /*0000*/ 	.word	0x00000000
	.align		4
        /*0004*/ 	.word	0xffffffff
	.align		4
        /*0008*/ 	.word	0x00000000
	.align		4
        /*000c*/ 	.word	0xfffffffe
	.align		4
        /*0010*/ 	.word	0x00000000
	.align		4
        /*0014*/ 	.word	0xfffffffd
	.align		4
        /*0018*/ 	.word	0x00000000
	.align		4
        /*001c*/ 	.word	0xfffffffc


//--------------------- .nv.constant4             --------------------------
	.section	.nv.constant4,"a",@progbits
	.align	8
	.align		8
.nv.constant4:
        /*0000*/ 	.dword	_ZN85_INTERNAL_37829866_49_flash_fwd_hdim64_fp16_paged_split_softcap_sm80_cu_6987f922_33004cuda3std3__45__cpo5beginE
	.align		8
        /*0008*/ 	.dword	_ZN85_INTERNAL_37829866_49_flash_fwd_hdim64_fp16_paged_split_softcap_sm80_cu_6987f922_33004cuda3std3__45__cpo3endE
	.align		8
        /*0010*/ 	.dword	_ZN85_INTERNAL_37829866_49_flash_fwd_hdim64_fp16_paged_split_softcap_sm80_cu_6987f922_33004cuda3std3__45__cpo6cbeginE
	.align		8
        /*0018*/ 	.dword	_ZN85_INTERNAL_37829866_49_flash_fwd_hdim64_fp16_paged_split_softcap_sm80_cu_6987f922_33004cuda3std3__45__cpo4cendE
	.align		8
        /*0020*/ 	.dword	_ZN85_INTERNAL_37829866_49_flash_fwd_hdim64_fp16_paged_split_softcap_sm80_cu_6987f922_33004cuda3std3__487_GLOBAL__N__37829866_49_flash_fwd_hdim64_fp16_paged_split_softcap_sm80_cu_6987f922_33006ignoreE
	.align		8
        /*0028*/ 	.dword	_ZN85_INTERNAL_37829866_49_flash_fwd_hdim64_fp16_paged_split_softcap_sm80_cu_6987f922_33004cuda3std3__419piecewise_constructE
	.align		8
        /*0030*/ 	.dword	_ZN85_INTERNAL_37829866_49_flash_fwd_hdim64_fp16_paged_split_softcap_sm80_cu_6987f922_33004cuda3std3__48in_placeE
	.align		8
        /*0038*/ 	.dword	_ZN85_INTERNAL_37829866_49_flash_fwd_hdim64_fp16_paged_split_softcap_sm80_cu_6987f922_33004cuda3std6ranges3__45__cpo4swapE
	.align		8
        /*0040*/ 	.dword	_ZN85_INTERNAL_37829866_49_flash_fwd_hdim64_fp16_paged_split_softcap_sm80_cu_6987f922_33004cuda3std6ranges3__45__cpo9iter_moveE
	.align		8
        /*0048*/ 	.dword	_ZN85_INTERNAL_37829866_49_flash_fwd_hdim64_fp16_paged_split_softcap_sm80_cu_6987f922_33004cute7productE
	.align		8
        /*0050*/ 	.dword	_ZN85_INTERNAL_37829866_49_flash_fwd_hdim64_fp16_paged_split_softcap_sm80_cu_6987f922_33004cute1_E


//--------------------- .text._ZN7cutlass13device_kernelIN5flash19enable_sm80_to_sm89INS1_16FlashAttnFwdSm80INS1_25CollectiveMainloopFwdSm80ILi4ELi1ELb0EN4cute5tupleIJNS5_1CILi128EEENS7_ILi112EEENS7_ILi64EEEEEELi64ENS_6half_tEfNS_4arch4Sm80ELb0ELb0ELb1ELb0ELb1ELb0ELb1ELb1EEENS1_21CollectiveEpilogueFwdINS6_IJS8_SA_S9_EEENS6_IJNS7_ILi1EEESI_SI_EEESC_SE_Li128ELb0ELb1ELb1ELb0EEENS1_19SingleTileSchedulerILb0ELb1ELb1ELi128EEEEEEEEEvNT_6ParamsE --------------------------
	.section	.text._ZN7cutlass13device_kernelIN5flash19enable_sm80_to_sm89INS1_16FlashAttnFwdSm80INS1_25CollectiveMainloopFwdSm80ILi4ELi1ELb0EN4cute5tupleIJNS5_1CILi128EEENS7_ILi112EEENS7_ILi64EEEEEELi64ENS_6half_tEfNS_4arch4Sm80ELb0ELb0ELb1ELb0ELb1ELb0ELb1ELb1EEENS1_21CollectiveEpilogueFwdINS6_IJS8_SA_S9_EEENS6_IJNS7_ILi1EEESI_SI_EEESC_SE_Li128ELb0ELb1ELb1ELb0EEENS1_19SingleTileSchedulerILb0ELb1ELb1ELi128EEEEEEEEEvNT_6ParamsE,"ax",@progbits
	.align	128
.text._ZN7cutlass13device_kernelIN5flash19enable_sm80_to_sm89INS1_16FlashAttnFwdSm80INS1_25CollectiveMainloopFwdSm80ILi4ELi1ELb0EN4cute5tupleIJNS5_1CILi128EEENS7_ILi112EEENS7_ILi64EEEEEELi64ENS_6half_tEfNS_4arch4Sm80ELb0ELb0ELb1ELb0ELb1ELb0ELb1ELb1EEENS1_21CollectiveEpilogueFwdINS6_IJS8_SA_S9_EEENS6_IJNS7_ILi1EEESI_SI_EEESC_SE_Li128ELb0ELb1ELb1ELb0EEENS1_19SingleTileSchedulerILb0ELb1ELb1ELi128EEEEEEEEEvNT_6ParamsE:
        .type           _ZN7cutlass13device_kernelIN5flash19enable_sm80_to_sm89INS1_16FlashAttnFwdSm80INS1_25CollectiveMainloopFwdSm80ILi4ELi1ELb0EN4cute5tupleIJNS5_1CILi128EEENS7_ILi112EEENS7_ILi64EEEEEELi64ENS_6half_tEfNS_4arch4Sm80ELb0ELb0ELb1ELb0ELb1ELb0ELb1ELb1EEENS1_21CollectiveEpilogueFwdINS6_IJS8_SA_S9_EEENS6_IJNS7_ILi1EEESI_SI_EEESC_SE_Li128ELb0ELb1ELb1ELb0EEENS1_19SingleTileSchedulerILb0ELb1ELb1ELi128EEEEEEEEEvNT_6ParamsE,@function
        .size           _ZN7cutlass13device_kernelIN5flash19enable_sm80_to_sm89INS1_16FlashAttnFwdSm80INS1_25CollectiveMainloopFwdSm80ILi4ELi1ELb0EN4cute5tupleIJNS5_1CILi128EEENS7_ILi112EEENS7_ILi64EEEEEELi64ENS_6half_tEfNS_4arch4Sm80ELb0ELb0ELb1ELb0ELb1ELb0ELb1ELb1EEENS1_21CollectiveEpilogueFwdINS6_IJS8_SA_S9_EEENS6_IJNS7_ILi1EEESI_SI_EEESC_SE_Li128ELb0ELb1ELb1ELb0EEENS1_19SingleTileSchedulerILb0ELb1ELb1ELi128EEEEEEEEEvNT_6ParamsE,(.L_x_9 - _ZN7cutlass13device_kernelIN5flash19enable_sm80_to_sm89INS1_16FlashAttnFwdSm80INS1_25CollectiveMainloopFwdSm80ILi4ELi1ELb0EN4cute5tupleIJNS5_1CILi128EEENS7_ILi112EEENS7_ILi64EEEEEELi64ENS_6half_tEfNS_4arch4Sm80ELb0ELb0ELb1ELb0ELb1ELb0ELb1ELb1EEENS1_21CollectiveEpilogueFwdINS6_IJS8_SA_S9_EEENS6_IJNS7_ILi1EEESI_SI_EEESC_SE_Li128ELb0ELb1ELb1ELb0EEENS1_19SingleTileSchedulerILb0ELb1ELb1ELi128EEEEEEEEEvNT_6ParamsE)
        .other          _ZN7cutlass13device_kernelIN5flash19enable_sm80_to_sm89INS1_16FlashAttnFwdSm80INS1_25CollectiveMainloopFwdSm80ILi4ELi1ELb0EN4cute5tupleIJNS5_1CILi128EEENS7_ILi112EEENS7_ILi64EEEEEELi64ENS_6half_tEfNS_4arch4Sm80ELb0ELb0ELb1ELb0ELb1ELb0ELb1ELb1EEENS1_21CollectiveEpilogueFwdINS6_IJS8_SA_S9_EEENS6_IJNS7_ILi1EEESI_SI_EEESC_SE_Li128ELb0ELb1ELb1ELb0EEENS1_19SingleTileSchedulerILb0ELb1ELb1ELi128EEEEEEEEEvNT_6ParamsE,@"STO_CUDA_ENTRY STV_DEFAULT"
_ZN7cutlass13device_kernelIN5flash19enable_sm80_to_sm89INS1_16FlashAttnFwdSm80INS1_25CollectiveMainloopFwdSm80ILi4ELi1ELb0EN4cute5tupleIJNS5_1CILi128EEENS7_ILi112EEENS7_ILi64EEEEEELi64ENS_6half_tEfNS_4arch4Sm80ELb0ELb0ELb1ELb0ELb1ELb0ELb1ELb1EEENS1_21CollectiveEpilogueFwdINS6_IJS8_SA_S9_EEENS6_IJNS7_ILi1EEESI_SI_EEESC_SE_Li128ELb0ELb1ELb1ELb0EEENS1_19SingleTileSchedulerILb0ELb1ELb1ELi128EEEEEEEEEvNT_6ParamsE:
[----:B------:R-:W-:Y:S01]  /*0000*/  LDC R1, c[0x0][0x28] ;  /* 0x00000a00ff017b82 */ /* 0x000fe20000000800 */
[----:B------:R-:W-:Y:S05]  /*0010*/  EXIT ;  /* 0x000000000000794d */ /* 0x000fea0003800000 */
.L_x_0:
[----:B------:R-:W-:-:S00]  /*0020*/  BRA `(.L_x_0) ;  /* 0xfffffffc00fc7947 */ /* 0x000fc0000383ffff */
[----:B------:R-:W-:-:S00]  /*0030*/  NOP ;  /* 0x0000000000007918 */ /* 0x000fc00000000000 */
        /* <DEDUP_REMOVED lines=12> */
.L_x_9:


//--------------------- .text._ZN7cutlass13device_kernelIN5flash19enable_sm80_to_sm89INS1_16FlashAttnFwdSm80INS1_25CollectiveMainloopFwdSm80ILi4ELi1ELb0EN4cute5tupleIJNS5_1CILi128EEENS7_ILi80EEENS7_ILi64EEEEEELi64ENS_6half_tEfNS_4arch4Sm80ELb0ELb0ELb1ELb1ELb1ELb0ELb1ELb1EEENS1_21CollectiveEpilogueFwdINS6_IJS8_SA_S9_EEENS6_IJNS7_ILi1EEESI_SI_EEESC_SE_Li128ELb1ELb1ELb1ELb0EEENS1_36VarlenDynamicPersistentTileSchedulerILi128ELi80ELi128ELi128ELb1ELb1ELb0ELb0ELb1ELb1EEEEEEEEEvNT_6ParamsE --------------------------
	.section	.text._ZN7cutlass13device_kernelIN5flash19enable_sm80_to_sm89INS1_16FlashAttnFwdSm80INS1_25CollectiveMainloopFwdSm80ILi4ELi1ELb0EN4cute5tupleIJNS5_1CILi128EEENS7_ILi80EEENS7_ILi64EEEEEELi64ENS_6half_tEfNS_4arch4Sm80ELb0ELb0ELb1ELb1ELb1ELb0ELb1ELb1EEENS1_21CollectiveEpilogueFwdINS6_IJS8_SA_S9_EEENS6_IJNS7_ILi1EEESI_SI_EEESC_SE_Li128ELb1ELb1ELb1ELb0EEENS1_36VarlenDynamicPersistentTileSchedulerILi128ELi80ELi128ELi128ELb1ELb1ELb0ELb0ELb1ELb1EEEEEEEEEvNT_6ParamsE,"ax",@progbits
	.align	128
.text._ZN7cutlass13device_kernelIN5flash19enable_sm80_to_sm89INS1_16FlashAttnFwdSm80INS1_25CollectiveMainloopFwdSm80ILi4ELi1ELb0EN4cute5tupleIJNS5_1CILi128EEENS7_ILi80EEENS7_ILi64EEEEEELi64ENS_6half_tEfNS_4arch4Sm80ELb0ELb0ELb1ELb1ELb1ELb0ELb1ELb1EEENS1_21CollectiveEpilogueFwdINS6_IJS8_SA_S9_EEENS6_IJNS7_ILi1EEESI_SI_EEESC_SE_Li128ELb1ELb1ELb1ELb0EEENS1_36VarlenDynamicPersistentTileSchedulerILi128ELi80ELi128ELi128ELb1ELb1ELb0ELb0ELb1ELb1EEEEEEEEEvNT_6ParamsE:
        .type           _ZN7cutlass13device_kernelIN5flash19enable_sm80_to_sm89INS1_16FlashAttnFwdSm80INS1_25CollectiveMainloopFwdSm80ILi4ELi1ELb0EN4cute5tupleIJNS5_1CILi128EEENS7_ILi80EEENS7_ILi64EEEEEELi64ENS_6half_tEfNS_4arch4Sm80ELb0ELb0ELb1ELb1ELb1ELb0ELb1ELb1EEENS1_21CollectiveEpilogueFwdINS6_IJS8_SA_S9_EEENS6_IJNS7_ILi1EEESI_SI_EEESC_SE_Li128ELb1ELb1ELb1ELb0EEENS1_36VarlenDynamicPersistentTileSchedulerILi128ELi80ELi128ELi128ELb1ELb1ELb0ELb0ELb1ELb1EEEEEEEEEvNT_6ParamsE,@function
        .size           _ZN7cutlass13device_kernelIN5flash19enable_sm80_to_sm89INS1_16FlashAttnFwdSm80INS1_25CollectiveMainloopFwdSm80ILi4ELi1ELb0EN4cute5tupleIJNS5_1CILi128EEENS7_ILi80EEENS7_ILi64EEEEEELi64ENS_6half_tEfNS_4arch4Sm80ELb0ELb0ELb1ELb1ELb1ELb0ELb1ELb1EEENS1_21CollectiveEpilogueFwdINS6_IJS8_SA_S9_EEENS6_IJNS7_ILi1EEESI_SI_EEESC_SE_Li128ELb1ELb1ELb1ELb0EEENS1_36VarlenDynamicPersistentTileSchedulerILi128ELi80ELi128ELi128ELb1ELb1ELb0ELb0ELb1ELb1EEEEEEEEEvNT_6ParamsE,(.L_x_10 - _ZN7cutlass13device_kernelIN5flash19enable_sm80_to_sm89INS1_16FlashAttnFwdSm80INS1_25CollectiveMainloopFwdSm80ILi4ELi1ELb0EN4cute5tupleIJNS5_1CILi128EEENS7_ILi80EEENS7_ILi64EEEEEELi64ENS_6half_tEfNS_4arch4Sm80ELb0ELb0ELb1ELb1ELb1ELb0ELb1ELb1EEENS1_21CollectiveEpilogueFwdINS6_IJS8_SA_S9_EEENS6_IJNS7_ILi1EEESI_SI_EEESC_SE_Li128ELb1ELb1ELb1ELb0EEENS1_36VarlenDynamicPersistentTileSchedulerILi128ELi80ELi128ELi128ELb1ELb1ELb0ELb0ELb1ELb1EEEEEEEEEvNT_6ParamsE)
        .other          _ZN7cutlass13device_kernelIN5flash19enable_sm80_to_sm89INS1_16FlashAttnFwdSm80INS1_25CollectiveMainloopFwdSm80ILi4ELi1ELb0EN4cute5tupleIJNS5_1CILi128EEENS7_ILi80EEENS7_ILi64EEEEEELi64ENS_6half_tEfNS_4arch4Sm80ELb0ELb0ELb1ELb1ELb1ELb0ELb1ELb1EEENS1_21CollectiveEpilogueFwdINS6_IJS8_SA_S9_EEENS6_IJNS7_ILi1EEESI_SI_EEESC_SE_Li128ELb1ELb1ELb1ELb0EEENS1_36VarlenDynamicPersistentTileSchedulerILi128ELi80ELi128ELi128ELb1ELb1ELb0ELb0ELb1ELb1EEEEEEEEEvNT_6ParamsE,@"STO_CUDA_ENTRY STV_DEFAULT"
_ZN7cutlass13device_kernelIN5flash19enable_sm80_to_sm89INS1_16FlashAttnFwdSm80INS1_25CollectiveMainloopFwdSm80ILi4ELi1ELb0EN4cute5tupleIJNS5_1CILi128EEENS7_ILi80EEENS7_ILi64EEEEEELi64ENS_6half_tEfNS_4arch4Sm80ELb0ELb0ELb1ELb1ELb1ELb0ELb1ELb1EEENS1_21CollectiveEpilogueFwdINS6_IJS8_SA_S9_EEENS6_IJNS7_ILi1EEESI_SI_EEESC_SE_Li128ELb1ELb1ELb1ELb0EEENS1_36VarlenDynamicPersistentTileSchedulerILi128ELi80ELi128ELi128ELb1ELb1ELb0ELb0ELb1ELb1EEEEEEEEEvNT_6ParamsE:
[----:B------:R-:W-:Y:S01]  /*0000*/  LDC R1, c[0x0][0x28] ;  /* 0x00000a00ff017b82 */ /* 0x000fe20000000800 */
[----:B------:R-:W-:Y:S05]  /*0010*/  EXIT ;  /* 0x000000000000794d */ /* 0x000fea0003800000 */
.L_x_1:
        /* <DEDUP_REMOVED lines=14> */
.L_x_10:


//--------------------- .text._ZN7cutlass13device_kernelIN5flash19enable_sm80_to_sm89INS1_16FlashAttnFwdSm80INS1_25CollectiveMainloopFwdSm80ILi4ELi1ELb0EN4cute5tupleIJNS5_1CILi128EEENS7_ILi80EEENS7_ILi64EEEEEELi64ENS_6half_tEfNS_4arch4Sm80ELb0ELb0ELb1ELb1ELb1ELb1ELb1ELb1EEENS1_21CollectiveEpilogueFwdINS6_IJS8_SA_S9_EEENS6_IJNS7_ILi1EEESI_SI_EEESC_SE_Li128ELb1ELb1ELb1ELb0EEENS1_36VarlenDynamicPersistentTileSchedulerILi128ELi80ELi128ELi128ELb1ELb1ELb0ELb0ELb1ELb1EEEEEEEEEvNT_6ParamsE --------------------------
	.section	.text._ZN7cutlass13device_kernelIN5flash19enable_sm80_to_sm89INS1_16FlashAttnFwdSm80INS1_25CollectiveMainloopFwdSm80ILi4ELi1ELb0EN4cute5tupleIJNS5_1CILi128EEENS7_ILi80EEENS7_ILi64EEEEEELi64ENS_6half_tEfNS_4arch4Sm80ELb0ELb0ELb1ELb1ELb1ELb1ELb1ELb1EEENS1_21CollectiveEpilogueFwdINS6_IJS8_SA_S9_EEENS6_IJNS7_ILi1EEESI_SI_EEESC_SE_Li128ELb1ELb1ELb1ELb0EEENS1_36VarlenDynamicPersistentTileSchedulerILi128ELi80ELi128ELi128ELb1ELb1ELb0ELb0ELb1ELb1EEEEEEEEEvNT_6ParamsE,"ax",@progbits
	.align	128
.text._ZN7cutlass13device_kernelIN5flash19enable_sm80_to_sm89INS1_16FlashAttnFwdSm80INS1_25CollectiveMainloopFwdSm80ILi4ELi1ELb0EN4cute5tupleIJNS5_1CILi128EEENS7_ILi80EEENS7_ILi64EEEEEELi64ENS_6half_tEfNS_4arch4Sm80ELb0ELb0ELb1ELb1ELb1ELb1ELb1ELb1EEENS1_21CollectiveEpilogueFwdINS6_IJS8_SA_S9_EEENS6_IJNS7_ILi1EEESI_SI_EEESC_SE_Li128ELb1ELb1ELb1ELb0EEENS1_36VarlenDynamicPersistentTileSchedulerILi128ELi80ELi128ELi128ELb1ELb1ELb0ELb0ELb1ELb1EEEEEEEEEvNT_6ParamsE:
        .type           _ZN7cutlass13device_kernelIN5flash19enable_sm80_to_sm89INS1_16FlashAttnFwdSm80INS1_25CollectiveMainloopFwdSm80ILi4ELi1ELb0EN4cute5tupleIJNS5_1CILi128EEENS7_ILi80EEENS7_ILi64EEEEEELi64ENS_6half_tEfNS_4arch4Sm80ELb0ELb0ELb1ELb1ELb1ELb1ELb1ELb1EEENS1_21CollectiveEpilogueFwdINS6_IJS8_SA_S9_EEENS6_IJNS7_ILi1EEESI_SI_EEESC_SE_Li128ELb1ELb1ELb1ELb0EEENS1_36VarlenDynamicPersistentTileSchedulerILi128ELi80ELi128ELi128ELb1ELb1ELb0ELb0ELb1ELb1EEEEEEEEEvNT_6ParamsE,@function
        .size           _ZN7cutlass13device_kernelIN5flash19enable_sm80_to_sm89INS1_16FlashAttnFwdSm80INS1_25CollectiveMainloopFwdSm80ILi4ELi1ELb0EN4cute5tupleIJNS5_1CILi128EEENS7_ILi80EEENS7_ILi64EEEEEELi64ENS_6half_tEfNS_4arch4Sm80ELb0ELb0ELb1ELb1ELb1ELb1ELb1ELb1EEENS1_21CollectiveEpilogueFwdINS6_IJS8_SA_S9_EEENS6_IJNS7_ILi1EEESI_SI_EEESC_SE_Li128ELb1ELb1ELb1ELb0EEENS1_36VarlenDynamicPersistentTileSchedulerILi128ELi80ELi128ELi128ELb1ELb1ELb0ELb0ELb1ELb1EEEEEEEEEvNT_6ParamsE,(.L_x_11 - _ZN7cutlass13device_kernelIN5flash19enable_sm80_to_sm89INS1_16FlashAttnFwdSm80INS1_25CollectiveMainloopFwdSm80ILi4ELi1ELb0EN4cute5tupleIJNS5_1CILi128EEENS7_ILi80EEENS7_ILi64EEEEEELi64ENS_6half_tEfNS_4arch4Sm80ELb0ELb0ELb1ELb1ELb1ELb1ELb1ELb1EEENS1_21CollectiveEpilogueFwdINS6_IJS8_SA_S9_EEENS6_IJNS7_ILi1EEESI_SI_EEESC_SE_Li128ELb1ELb1ELb1ELb0EEENS1_36VarlenDynamicPersistentTileSchedulerILi128ELi80ELi128ELi128ELb1ELb1ELb0ELb0ELb1ELb1EEEEEEEEEvNT_6ParamsE)
        .other          _ZN7cutlass13device_kernelIN5flash19enable_sm80_to_sm89INS1_16FlashAttnFwdSm80INS1_25CollectiveMainloopFwdSm80ILi4ELi1ELb0EN4cute5tupleIJNS5_1CILi128EEENS7_ILi80EEENS7_ILi64EEEEEELi64ENS_6half_tEfNS_4arch4Sm80ELb0ELb0ELb1ELb1ELb1ELb1ELb1ELb1EEENS1_21CollectiveEpilogueFwdINS6_IJS8_SA_S9_EEENS6_IJNS7_ILi1EEESI_SI_EEESC_SE_Li128ELb1ELb1ELb1ELb0EEENS1_36VarlenDynamicPersistentTileSchedulerILi128ELi80ELi128ELi128ELb1ELb1ELb0ELb0ELb1ELb1EEEEEEEEEvNT_6ParamsE,@"STO_CUDA_ENTRY STV_DEFAULT"
_ZN7cutlass13device_kernelIN5flash19enable_sm80_to_sm89INS1_16FlashAttnFwdSm80INS1_25CollectiveMainloopFwdSm80ILi4ELi1ELb0EN4cute5tupleIJNS5_1CILi128EEENS7_ILi80EEENS7_ILi64EEEEEELi64ENS_6half_tEfNS_4arch4Sm80ELb0ELb0ELb1ELb1ELb1ELb1ELb1ELb1EEENS1_21CollectiveEpilogueFwdINS6_IJS8_SA_S9_EEENS6_IJNS7_ILi1EEESI_SI_EEESC_SE_Li128ELb1ELb1ELb1ELb0EEENS1_36VarlenDynamicPersistentTileSchedulerILi128ELi80ELi128ELi128ELb1ELb1ELb0ELb0ELb1ELb1EEEEEEEEEvNT_6ParamsE:
[----:B------:R-:W-:Y:S01]  /*0000*/  LDC R1, c[0x0][0x28] ;  /* 0x00000a00ff017b82 */ /* 0x000fe20000000800 */
[----:B------:R-:W-:Y:S05]  /*0010*/  EXIT ;  /* 0x000000000000794d */ /* 0x000fea0003800000 */
.L_x_2:
        /* <DEDUP_REMOVED lines=14> */
.L_x_11:


//--------------------- .text._ZN7cutlass13device_kernelIN5flash19enable_sm80_to_sm89INS1_16FlashAttnFwdSm80INS1_25CollectiveMainloopFwdSm80ILi4ELi1ELb0EN4cute5tupleIJNS5_1CILi128EEENS7_ILi96EEENS7_ILi64EEEEEELi64ENS_6half_tEfNS_4arch4Sm80ELb0ELb1ELb1ELb0ELb1ELb0ELb1ELb1EEENS1_21CollectiveEpilogueFwdINS6_IJS8_SA_S9_EEENS6_IJNS7_ILi1EEESI_SI_EEESC_SE_Li128ELb0ELb1ELb1ELb0EEENS1_19SingleTileSchedulerILb0ELb1ELb1ELi128EEEEEEEEEvNT_6ParamsE --------------------------
	.section	.text._ZN7cutlass13device_kernelIN5flash19enable_sm80_to_sm89INS1_16FlashAttnFwdSm80INS1_25CollectiveMainloopFwdSm80ILi4ELi1ELb0EN4cute5tupleIJNS5_1CILi128EEENS7_ILi96EEENS7_ILi64EEEEEELi64ENS_6half_tEfNS_4arch4Sm80ELb0ELb1ELb1ELb0ELb1ELb0ELb1ELb1EEENS1_21CollectiveEpilogueFwdINS6_IJS8_SA_S9_EEENS6_IJNS7_ILi1EEESI_SI_EEESC_SE_Li128ELb0ELb1ELb1ELb0EEENS1_19SingleTileSchedulerILb0ELb1ELb1ELi128EEEEEEEEEvNT_6ParamsE,"ax",@progbits
	.align	128
.text._ZN7cutlass13device_kernelIN5flash19enable_sm80_to_sm89INS1_16FlashAttnFwdSm80INS1_25CollectiveMainloopFwdSm80ILi4ELi1ELb0EN4cute5tupleIJNS5_1CILi128EEENS7_ILi96EEENS7_ILi64EEEEEELi64ENS_6half_tEfNS_4arch4Sm80ELb0ELb1ELb1ELb0ELb1ELb0ELb1ELb1EEENS1_21CollectiveEpilogueFwdINS6_IJS8_SA_S9_EEENS6_IJNS7_ILi1EEESI_SI_EEESC_SE_Li128ELb0ELb1ELb1ELb0EEENS1_19SingleTileSchedulerILb0ELb1ELb1ELi128EEEEEEEEEvNT_6ParamsE:
        .type           _ZN7cutlass13device_kernelIN5flash19enable_sm80_to_sm89INS1_16FlashAttnFwdSm80INS1_25CollectiveMainloopFwdSm80ILi4ELi1ELb0EN4cute5tupleIJNS5_1CILi128EEENS7_ILi96EEENS7_ILi64EEEEEELi64ENS_6half_tEfNS_4arch4Sm80ELb0ELb1ELb1ELb0ELb1ELb0ELb1ELb1EEENS1_21CollectiveEpilogueFwdINS6_IJS8_SA_S9_EEENS6_IJNS7_ILi1EEESI_SI_EEESC_SE_Li128ELb0ELb1ELb1ELb0EEENS1_19SingleTileSchedulerILb0ELb1ELb1ELi128EEEEEEEEEvNT_6ParamsE,@function
        .size           _ZN7cutlass13device_kernelIN5flash19enable_sm80_to_sm89INS1_16FlashAttnFwdSm80INS1_25CollectiveMainloopFwdSm80ILi4ELi1ELb0EN4cute5tupleIJNS5_1CILi128EEENS7_ILi96EEENS7_ILi64EEEEEELi64ENS_6half_tEfNS_4arch4Sm80ELb0ELb1ELb1ELb0ELb1ELb0ELb1ELb1EEENS1_21CollectiveEpilogueFwdINS6_IJS8_SA_S9_EEENS6_IJNS7_ILi1EEESI_SI_EEESC_SE_Li128ELb0ELb1ELb1ELb0EEENS1_19SingleTileSchedulerILb0ELb1ELb1ELi128EEEEEEEEEvNT_6ParamsE,(.L_x_12 - _ZN7cutlass13device_kernelIN5flash19enable_sm80_to_sm89INS1_16FlashAttnFwdSm80INS1_25CollectiveMainloopFwdSm80ILi4ELi1ELb0EN4cute5tupleIJNS5_1CILi128EEENS7_ILi96EEENS7_ILi64EEEEEELi64ENS_6half_tEfNS_4arch4Sm80ELb0ELb1ELb1ELb0ELb1ELb0ELb1ELb1EEENS1_21CollectiveEpilogueFwdINS6_IJS8_SA_S9_EEENS6_IJNS7_ILi1EEESI_SI_EEESC_SE_Li128ELb0ELb1ELb1ELb0EEENS1_19SingleTileSchedulerILb0ELb1ELb1ELi128EEEEEEEEEvNT_6ParamsE)
        .other          _ZN7cutlass13device_kernelIN5flash19enable_sm80_to_sm89INS1_16FlashAttnFwdSm80INS1_25CollectiveMainloopFwdSm80ILi4ELi1ELb0EN4cute5tupleIJNS5_1CILi128EEENS7_ILi96EEENS7_ILi64EEEEEELi64ENS_6half_tEfNS_4arch4Sm80ELb0ELb1ELb1ELb0ELb1ELb0ELb1ELb1EEENS1_21CollectiveEpilogueFwdINS6_IJS8_SA_S9_EEENS6_IJNS7_ILi1EEESI_SI_EEESC_SE_Li128ELb0ELb1ELb1ELb0EEENS1_19SingleTileSchedulerILb0ELb1ELb1ELi128EEEEEEEEEvNT_6ParamsE,@"STO_CUDA_ENTRY STV_DEFAULT"
_ZN7cutlass13device_kernelIN5flash19enable_sm80_to_sm89INS1_16FlashAttnFwdSm80INS1_25CollectiveMainloopFwdSm80ILi4ELi1ELb0EN4cute5tupleIJNS5_1CILi128EEENS7_ILi96EEENS7_ILi64EEEEEELi64ENS_6half_tEfNS_4arch4Sm80ELb0ELb1ELb1ELb0ELb1ELb0ELb1ELb1EEENS1_21CollectiveEpilogueFwdINS6_IJS8_SA_S9_EEENS6_IJNS7_ILi1EEESI_SI_EEESC_SE_Li128ELb0ELb1ELb1ELb0EEENS1_19SingleTileSchedulerILb0ELb1ELb1ELi128EEEEEEEEEvNT_6ParamsE:
[----:B------:R-:W-:Y:S01]  /*0000*/  LDC R1, c[0x0][0x28] ;  /* 0x00000a00ff017b82 */ /* 0x000fe20000000800 */
[----:B------:R-:W-:Y:S05]  /*0010*/  EXIT ;  /* 0x000000000000794d */ /* 0x000fea0003800000 */
.L_x_3:
        /* <DEDUP_REMOVED lines=14> */
.L_x_12:


//--------------------- .text._ZN7cutlass13device_kernelIN5flash19enable_sm80_to_sm89INS1_16FlashAttnFwdSm80INS1_25CollectiveMainloopFwdSm80ILi4ELi1ELb0EN4cute5tupleIJNS5_1CILi128EEENS7_ILi80EEENS7_ILi64EEEEEELi64ENS_6half_tEfNS_4arch4Sm80ELb0ELb1ELb1ELb1ELb1ELb0ELb1ELb1EEENS1_21CollectiveEpilogueFwdINS6_IJS8_SA_S9_EEENS6_IJNS7_ILi1EEESI_SI_EEESC_SE_Li128ELb1ELb1ELb1ELb0EEENS1_36VarlenDynamicPersistentTileSchedulerILi128ELi80ELi128ELi128ELb1ELb1ELb0ELb1ELb0ELb1EEEEEEEEEvNT_6ParamsE --------------------------
	.section	.text._ZN7cutlass13device_kernelIN5flash19enable_sm80_to_sm89INS1_16FlashAttnFwdSm80INS1_25CollectiveMainloopFwdSm80ILi4ELi1ELb0EN4cute5tupleIJNS5_1CILi128EEENS7_ILi80EEENS7_ILi64EEEEEELi64ENS_6half_tEfNS_4arch4Sm80ELb0ELb1ELb1ELb1ELb1ELb0ELb1ELb1EEENS1_21CollectiveEpilogueFwdINS6_IJS8_SA_S9_EEENS6_IJNS7_ILi1EEESI_SI_EEESC_SE_Li128ELb1ELb1ELb1ELb0EEENS1_36VarlenDynamicPersistentTileSchedulerILi128ELi80ELi128ELi128ELb1ELb1ELb0ELb1ELb0ELb1EEEEEEEEEvNT_6ParamsE,"ax",@progbits
	.align	128
.text._ZN7cutlass13device_kernelIN5flash19enable_sm80_to_sm89INS1_16FlashAttnFwdSm80INS1_25CollectiveMainloopFwdSm80ILi4ELi1ELb0EN4cute5tupleIJNS5_1CILi128EEENS7_ILi80EEENS7_ILi64EEEEEELi64ENS_6half_tEfNS_4arch4Sm80ELb0ELb1ELb1ELb1ELb1ELb0ELb1ELb1EEENS1_21CollectiveEpilogueFwdINS6_IJS8_SA_S9_EEENS6_IJNS7_ILi1EEESI_SI_EEESC_SE_Li128ELb1ELb1ELb1ELb0EEENS1_36VarlenDynamicPersistentTileSchedulerILi128ELi80ELi128ELi128ELb1ELb1ELb0ELb1ELb0ELb1EEEEEEEEEvNT_6ParamsE:
        .type           _ZN7cutlass13device_kernelIN5flash19enable_sm80_to_sm89INS1_16FlashAttnFwdSm80INS1_25CollectiveMainloopFwdSm80ILi4ELi1ELb0EN4cute5tupleIJNS5_1CILi128EEENS7_ILi80EEENS7_ILi64EEEEEELi64ENS_6half_tEfNS_4arch4Sm80ELb0ELb1ELb1ELb1ELb1ELb0ELb1ELb1EEENS1_21CollectiveEpilogueFwdINS6_IJS8_SA_S9_EEENS6_IJNS7_ILi1EEESI_SI_EEESC_SE_Li128ELb1ELb1ELb1ELb0EEENS1_36VarlenDynamicPersistentTileSchedulerILi128ELi80ELi128ELi128ELb1ELb1ELb0ELb1ELb0ELb1EEEEEEEEEvNT_6ParamsE,@function
        .size           _ZN7cutlass13device_kernelIN5flash19enable_sm80_to_sm89INS1_16FlashAttnFwdSm80INS1_25CollectiveMainloopFwdSm80ILi4ELi1ELb0EN4cute5tupleIJNS5_1CILi128EEENS7_ILi80EEENS7_ILi64EEEEEELi64ENS_6half_tEfNS_4arch4Sm80ELb0ELb1ELb1ELb1ELb1ELb0ELb1ELb1EEENS1_21CollectiveEpilogueFwdINS6_IJS8_SA_S9_EEENS6_IJNS7_ILi1EEESI_SI_EEESC_SE_Li128ELb1ELb1ELb1ELb0EEENS1_36VarlenDynamicPersistentTileSchedulerILi128ELi80ELi128ELi128ELb1ELb1ELb0ELb1ELb0ELb1EEEEEEEEEvNT_6ParamsE,(.L_x_13 - _ZN7cutlass13device_kernelIN5flash19enable_sm80_to_sm89INS1_16FlashAttnFwdSm80INS1_25CollectiveMainloopFwdSm80ILi4ELi1ELb0EN4cute5tupleIJNS5_1CILi128EEENS7_ILi80EEENS7_ILi64EEEEEELi64ENS_6half_tEfNS_4arch4Sm80ELb0ELb1ELb1ELb1ELb1ELb0ELb1ELb1EEENS1_21CollectiveEpilogueFwdINS6_IJS8_SA_S9_EEENS6_IJNS7_ILi1EEESI_SI_EEESC_SE_Li128ELb1ELb1ELb1ELb0EEENS1_36VarlenDynamicPersistentTileSchedulerILi128ELi80ELi128ELi128ELb1ELb1ELb0ELb1ELb0ELb1EEEEEEEEEvNT_6ParamsE)
        .other          _ZN7cutlass13device_kernelIN5flash19enable_sm80_to_sm89INS1_16FlashAttnFwdSm80INS1_25CollectiveMainloopFwdSm80ILi4ELi1ELb0EN4cute5tupleIJNS5_1CILi128EEENS7_ILi80EEENS7_ILi64EEEEEELi64ENS_6half_tEfNS_4arch4Sm80ELb0ELb1ELb1ELb1ELb1ELb0ELb1ELb1EEENS1_21CollectiveEpilogueFwdINS6_IJS8_SA_S9_EEENS6_IJNS7_ILi1EEESI_SI_EEESC_SE_Li128ELb1ELb1ELb1ELb0EEENS1_36VarlenDynamicPersistentTileSchedulerILi128ELi80ELi128ELi128ELb1ELb1ELb0ELb1ELb0ELb1EEEEEEEEEvNT_6ParamsE,@"STO_CUDA_ENTRY STV_DEFAULT"
_ZN7cutlass13device_kernelIN5flash19enable_sm80_to_sm89INS1_16FlashAttnFwdSm80INS1_25CollectiveMainloopFwdSm80ILi4ELi1ELb0EN4cute5tupleIJNS5_1CILi128EEENS7_ILi80EEENS7_ILi64EEEEEELi64ENS_6half_tEfNS_4arch4Sm80ELb0ELb1ELb1ELb1ELb1ELb0ELb1ELb1EEENS1_21CollectiveEpilogueFwdINS6_IJS8_SA_S9_EEENS6_IJNS7_ILi1EEESI_SI_EEESC_SE_Li128ELb1ELb1ELb1ELb0EEENS1_36VarlenDynamicPersistentTileSchedulerILi128ELi80ELi128ELi128ELb1ELb1ELb0ELb1ELb0ELb1EEEEEEEEEvNT_6ParamsE:
[----:B------:R-:W-:Y:S01]  /*0000*/  LDC R1, c[0x0][0x28] ;  /* 0x00000a00ff017b82 */ /* 0x000fe20000000800 */
[----:B------:R-:W-:Y:S05]  /*0010*/  EXIT ;  /* 0x000000000000794d */ /* 0x000fea0003800000 */
.L_x_4:
        /* <DEDUP_REMOVED lines=14> */
.L_x_13:


//--------------------- .text._ZN7cutlass13device_kernelIN5flash19enable_sm80_to_sm89INS1_16FlashAttnFwdSm80INS1_25CollectiveMainloopFwdSm80ILi4ELi1ELb0EN4cute5tupleIJNS5_1CILi128EEENS7_ILi80EEENS7_ILi64EEEEEELi64ENS_6half_tEfNS_4arch4Sm80ELb0ELb1ELb1ELb1ELb1ELb1ELb1ELb1EEENS1_21CollectiveEpilogueFwdINS6_IJS8_SA_S9_EEENS6_IJNS7_ILi1EEESI_SI_EEESC_SE_Li128ELb1ELb1ELb1ELb0EEENS1_36VarlenDynamicPersistentTileSchedulerILi128ELi80ELi128ELi128ELb1ELb1ELb0ELb1ELb0ELb1EEEEEEEEEvNT_6ParamsE --------------------------
	.section	.text._ZN7cutlass13device_kernelIN5flash19enable_sm80_to_sm89INS1_16FlashAttnFwdSm80INS1_25CollectiveMainloopFwdSm80ILi4ELi1ELb0EN4cute5tupleIJNS5_1CILi128EEENS7_ILi80EEENS7_ILi64EEEEEELi64ENS_6half_tEfNS_4arch4Sm80ELb0ELb1ELb1ELb1ELb1ELb1ELb1ELb1EEENS1_21CollectiveEpilogueFwdINS6_IJS8_SA_S9_EEENS6_IJNS7_ILi1EEESI_SI_EEESC_SE_Li128ELb1ELb1ELb1ELb0EEENS1_36VarlenDynamicPersistentTileSchedulerILi128ELi80ELi128ELi128ELb1ELb1ELb0ELb1ELb0ELb1EEEEEEEEEvNT_6ParamsE,"ax",@progbits
	.align	128
.text._ZN7cutlass13device_kernelIN5flash19enable_sm80_to_sm89INS1_16FlashAttnFwdSm80INS1_25CollectiveMainloopFwdSm80ILi4ELi1ELb0EN4cute5tupleIJNS5_1CILi128EEENS7_ILi80EEENS7_ILi64EEEEEELi64ENS_6half_tEfNS_4arch4Sm80ELb0ELb1ELb1ELb1ELb1ELb1ELb1ELb1EEENS1_21CollectiveEpilogueFwdINS6_IJS8_SA_S9_EEENS6_IJNS7_ILi1EEESI_SI_EEESC_SE_Li128ELb1ELb1ELb1ELb0EEENS1_36VarlenDynamicPersistentTileSchedulerILi128ELi80ELi128ELi128ELb1ELb1ELb0ELb1ELb0ELb1EEEEEEEEEvNT_6ParamsE:
        .type           _ZN7cutlass13device_kernelIN5flash19enable_sm80_to_sm89INS1_16FlashAttnFwdSm80INS1_25CollectiveMainloopFwdSm80ILi4ELi1ELb0EN4cute5tupleIJNS5_1CILi128EEENS7_ILi80EEENS7_ILi64EEEEEELi64ENS_6half_tEfNS_4arch4Sm80ELb0ELb1ELb1ELb1ELb1ELb1ELb1ELb1EEENS1_21CollectiveEpilogueFwdINS6_IJS8_SA_S9_EEENS6_IJNS7_ILi1EEESI_SI_EEESC_SE_Li128ELb1ELb1ELb1ELb0EEENS1_36VarlenDynamicPersistentTileSchedulerILi128ELi80ELi128ELi128ELb1ELb1ELb0ELb1ELb0ELb1EEEEEEEEEvNT_6ParamsE,@function
        .size           _ZN7cutlass13device_kernelIN5flash19enable_sm80_to_sm89INS1_16FlashAttnFwdSm80INS1_25CollectiveMainloopFwdSm80ILi4ELi1ELb0EN4cute5tupleIJNS5_1CILi128EEENS7_ILi80EEENS7_ILi64EEEEEELi64ENS_6half_tEfNS_4arch4Sm80ELb0ELb1ELb1ELb1ELb1ELb1ELb1ELb1EEENS1_21CollectiveEpilogueFwdINS6_IJS8_SA_S9_EEENS6_IJNS7_ILi1EEESI_SI_EEESC_SE_Li128ELb1ELb1ELb1ELb0EEENS1_36VarlenDynamicPersistentTileSchedulerILi128ELi80ELi128ELi128ELb1ELb1ELb0ELb1ELb0ELb1EEEEEEEEEvNT_6ParamsE,(.L_x_14 - _ZN7cutlass13device_kernelIN5flash19enable_sm80_to_sm89INS1_16FlashAttnFwdSm80INS1_25CollectiveMainloopFwdSm80ILi4ELi1ELb0EN4cute5tupleIJNS5_1CILi128EEENS7_ILi80EEENS7_ILi64EEEEEELi64ENS_6half_tEfNS_4arch4Sm80ELb0ELb1ELb1ELb1ELb1ELb1ELb1ELb1EEENS1_21CollectiveEpilogueFwdINS6_IJS8_SA_S9_EEENS6_IJNS7_ILi1EEESI_SI_EEESC_SE_Li128ELb1ELb1ELb1ELb0EEENS1_36VarlenDynamicPersistentTileSchedulerILi128ELi80ELi128ELi128ELb1ELb1ELb0ELb1ELb0ELb1EEEEEEEEEvNT_6ParamsE)
        .other          _ZN7cutlass13device_kernelIN5flash19enable_sm80_to_sm89INS1_16FlashAttnFwdSm80INS1_25CollectiveMainloopFwdSm80ILi4ELi1ELb0EN4cute5tupleIJNS5_1CILi128EEENS7_ILi80EEENS7_ILi64EEEEEELi64ENS_6half_tEfNS_4arch4Sm80ELb0ELb1ELb1ELb1ELb1ELb1ELb1ELb1EEENS1_21CollectiveEpilogueFwdINS6_IJS8_SA_S9_EEENS6_IJNS7_ILi1EEESI_SI_EEESC_SE_Li128ELb1ELb1ELb1ELb0EEENS1_36VarlenDynamicPersistentTileSchedulerILi128ELi80ELi128ELi128ELb1ELb1ELb0ELb1ELb0ELb1EEEEEEEEEvNT_6ParamsE,@"STO_CUDA_ENTRY STV_DEFAULT"
_ZN7cutlass13device_kernelIN5flash19enable_sm80_to_sm89INS1_16FlashAttnFwdSm80INS1_25CollectiveMainloopFwdSm80ILi4ELi1ELb0EN4cute5tupleIJNS5_1CILi128EEENS7_ILi80EEENS7_ILi64EEEEEELi64ENS_6half_tEfNS_4arch4Sm80ELb0ELb1ELb1ELb1ELb1ELb1ELb1ELb1EEENS1_21CollectiveEpilogueFwdINS6_IJS8_SA_S9_EEENS6_IJNS7_ILi1EEESI_SI_EEESC_SE_Li128ELb1ELb1ELb1ELb0EEENS1_36VarlenDynamicPersistentTileSchedulerILi128ELi80ELi128ELi128ELb1ELb1ELb0ELb1ELb0ELb1EEEEEEEEEvNT_6ParamsE:
[----:B------:R-:W-:Y:S01]  /*0000*/  LDC R1, c[0x0][0x28] ;  /* 0x00000a00ff017b82 */ /* 0x000fe20000000800 */
[----:B------:R-:W-:Y:S05]  /*0010*/  EXIT ;  /* 0x000000000000794d */ /* 0x000fea0003800000 */
.L_x_5:
        /* <DEDUP_REMOVED lines=14> */
.L_x_14:


//--------------------- .text._ZN7cutlass13device_kernelIN5flash19enable_sm80_to_sm89INS1_16FlashAttnFwdSm80INS1_25CollectiveMainloopFwdSm80ILi4ELi1ELb0EN4cute5tupleIJNS5_1CILi128EEENS7_ILi112EEENS7_ILi64EEEEEELi64ENS_6half_tEfNS_4arch4Sm80ELb1ELb0ELb1ELb0ELb1ELb0ELb1ELb1EEENS1_21CollectiveEpilogueFwdINS6_IJS8_SA_S9_EEENS6_IJNS7_ILi1EEESI_SI_EEESC_SE_Li128ELb0ELb1ELb1ELb0EEENS1_30DynamicPersistentTileSchedulerILi128ELi128ELb1ELb1ELb0EEEEEEEEEvNT_6ParamsE --------------------------
	.section	.text._ZN7cutlass13device_kernelIN5flash19enable_sm80_to_sm89INS1_16FlashAttnFwdSm80INS1_25CollectiveMainloopFwdSm80ILi4ELi1ELb0EN4cute5tupleIJNS5_1CILi128EEENS7_ILi112EEENS7_ILi64EEEEEELi64ENS_6half_tEfNS_4arch4Sm80ELb1ELb0ELb1ELb0ELb1ELb0ELb1ELb1EEENS1_21CollectiveEpilogueFwdINS6_IJS8_SA_S9_EEENS6_IJNS7_ILi1EEESI_SI_EEESC_SE_Li128ELb0ELb1ELb1ELb0EEENS1_30DynamicPersistentTileSchedulerILi128ELi128ELb1ELb1ELb0EEEEEEEEEvNT_6ParamsE,"ax",@progbits
	.align	128
.text._ZN7cutlass13device_kernelIN5flash19enable_sm80_to_sm89INS1_16FlashAttnFwdSm80INS1_25CollectiveMainloopFwdSm80ILi4ELi1ELb0EN4cute5tupleIJNS5_1CILi128EEENS7_ILi112EEENS7_ILi64EEEEEELi64ENS_6half_tEfNS_4arch4Sm80ELb1ELb0ELb1ELb0ELb1ELb0ELb1ELb1EEENS1_21CollectiveEpilogueFwdINS6_IJS8_SA_S9_EEENS6_IJNS7_ILi1EEESI_SI_EEESC_SE_Li128ELb0ELb1ELb1ELb0EEENS1_30DynamicPersistentTileSchedulerILi128ELi128ELb1ELb1ELb0EEEEEEEEEvNT_6ParamsE:
        .type           _ZN7cutlass13device_kernelIN5flash19enable_sm80_to_sm89INS1_16FlashAttnFwdSm80INS1_25CollectiveMainloopFwdSm80ILi4ELi1ELb0EN4cute5tupleIJNS5_1CILi128EEENS7_ILi112EEENS7_ILi64EEEEEELi64ENS_6half_tEfNS_4arch4Sm80ELb1ELb0ELb1ELb0ELb1ELb0ELb1ELb1EEENS1_21CollectiveEpilogueFwdINS6_IJS8_SA_S9_EEENS6_IJNS7_ILi1EEESI_SI_EEESC_SE_Li128ELb0ELb1ELb1ELb0EEENS1_30DynamicPersistentTileSchedulerILi128ELi128ELb1ELb1ELb0EEEEEEEEEvNT_6ParamsE,@function
        .size           _ZN7cutlass13device_kernelIN5flash19enable_sm80_to_sm89INS1_16FlashAttnFwdSm80INS1_25CollectiveMainloopFwdSm80ILi4ELi1ELb0EN4cute5tupleIJNS5_1CILi128EEENS7_ILi112EEENS7_ILi64EEEEEELi64ENS_6half_tEfNS_4arch4Sm80ELb1ELb0ELb1ELb0ELb1ELb0ELb1ELb1EEENS1_21CollectiveEpilogueFwdINS6_IJS8_SA_S9_EEENS6_IJNS7_ILi1EEESI_SI_EEESC_SE_Li128ELb0ELb1ELb1ELb0EEENS1_30DynamicPersistentTileSchedulerILi128ELi128ELb1ELb1ELb0EEEEEEEEEvNT_6ParamsE,(.L_x_15 - _ZN7cutlass13device_kernelIN5flash19enable_sm80_to_sm89INS1_16FlashAttnFwdSm80INS1_25CollectiveMainloopFwdSm80ILi4ELi1ELb0EN4cute5tupleIJNS5_1CILi128EEENS7_ILi112EEENS7_ILi64EEEEEELi64ENS_6half_tEfNS_4arch4Sm80ELb1ELb0ELb1ELb0ELb1ELb0ELb1ELb1EEENS1_21CollectiveEpilogueFwdINS6_IJS8_SA_S9_EEENS6_IJNS7_ILi1EEESI_SI_EEESC_SE_Li128ELb0ELb1ELb1ELb0EEENS1_30DynamicPersistentTileSchedulerILi128ELi128ELb1ELb1ELb0EEEEEEEEEvNT_6ParamsE)
        .other          _ZN7cutlass13device_kernelIN5flash19enable_sm80_to_sm89INS1_16FlashAttnFwdSm80INS1_25CollectiveMainloopFwdSm80ILi4ELi1ELb0EN4cute5tupleIJNS5_1CILi128EEENS7_ILi112EEENS7_ILi64EEEEEELi64ENS_6half_tEfNS_4arch4Sm80ELb1ELb0ELb1ELb0ELb1ELb0ELb1ELb1EEENS1_21CollectiveEpilogueFwdINS6_IJS8_SA_S9_EEENS6_IJNS7_ILi1EEESI_SI_EEESC_SE_Li128ELb0ELb1ELb1ELb0EEENS1_30DynamicPersistentTileSchedulerILi128ELi128ELb1ELb1ELb0EEEEEEEEEvNT_6ParamsE,@"STO_CUDA_ENTRY STV_DEFAULT"
_ZN7cutlass13device_kernelIN5flash19enable_sm80_to_sm89INS1_16FlashAttnFwdSm80INS1_25CollectiveMainloopFwdSm80ILi4ELi1ELb0EN4cute5tupleIJNS5_1CILi128EEENS7_ILi112EEENS7_ILi64EEEEEELi64ENS_6half_tEfNS_4arch4Sm80ELb1ELb0ELb1ELb0ELb1ELb0ELb1ELb1EEENS1_21CollectiveEpilogueFwdINS6_IJS8_SA_S9_EEENS6_IJNS7_ILi1EEESI_SI_EEESC_SE_Li128ELb0ELb1ELb1ELb0EEENS1_30DynamicPersistentTileSchedulerILi128ELi128ELb1ELb1ELb0EEEEEEEEEvNT_6ParamsE:
[----:B------:R-:W-:Y:S01]  /*0000*/  LDC R1, c[0x0][0x28] ;  /* 0x00000a00ff017b82 */ /* 0x000fe20000000800 */
[----:B------:R-:W-:Y:S05]  /*0010*/  EXIT ;  /* 0x000000000000794d */ /* 0x000fea0003800000 */
.L_x_6:
        /* <DEDUP_REMOVED lines=14> */
.L_x_15:


//--------------------- .text._ZN7cutlass13device_kernelIN5flash19enable_sm80_to_sm89INS1_16FlashAttnFwdSm80INS1_25CollectiveMainloopFwdSm80ILi4ELi1ELb0EN4cute5tupleIJNS5_1CILi128EEENS7_ILi80EEENS7_ILi64EEEEEELi64ENS_6half_tEfNS_4arch4Sm80ELb1ELb0ELb1ELb1ELb1ELb0ELb1ELb1EEENS1_21CollectiveEpilogueFwdINS6_IJS8_SA_S9_EEENS6_IJNS7_ILi1EEESI_SI_EEESC_SE_Li128ELb1ELb1ELb1ELb0EEENS1_36VarlenDynamicPersistentTileSchedulerILi128ELi80ELi128ELi128ELb1ELb1ELb0ELb1ELb1ELb1EEEEEEEEEvNT_6ParamsE --------------------------
	.section	.text._ZN7cutlass13device_kernelIN5flash19enable_sm80_to_sm89INS1_16FlashAttnFwdSm80INS1_25CollectiveMainloopFwdSm80ILi4ELi1ELb0EN4cute5tupleIJNS5_1CILi128EEENS7_ILi80EEENS7_ILi64EEEEEELi64ENS_6half_tEfNS_4arch4Sm80ELb1ELb0ELb1ELb1ELb1ELb0ELb1ELb1EEENS1_21CollectiveEpilogueFwdINS6_IJS8_SA_S9_EEENS6_IJNS7_ILi1EEESI_SI_EEESC_SE_Li128ELb1ELb1ELb1ELb0EEENS1_36VarlenDynamicPersistentTileSchedulerILi128ELi80ELi128ELi128ELb1ELb1ELb0ELb1ELb1ELb1EEEEEEEEEvNT_6ParamsE,"ax",@progbits
	.align	128
.text._ZN7cutlass13device_kernelIN5flash19enable_sm80_to_sm89INS1_16FlashAttnFwdSm80INS1_25CollectiveMainloopFwdSm80ILi4ELi1ELb0EN4cute5tupleIJNS5_1CILi128EEENS7_ILi80EEENS7_ILi64EEEEEELi64ENS_6half_tEfNS_4arch4Sm80ELb1ELb0ELb1ELb1ELb1ELb0ELb1ELb1EEENS1_21CollectiveEpilogueFwdINS6_IJS8_SA_S9_EEENS6_IJNS7_ILi1EEESI_SI_EEESC_SE_Li128ELb1ELb1ELb1ELb0EEENS1_36VarlenDynamicPersistentTileSchedulerILi128ELi80ELi128ELi128ELb1ELb1ELb0ELb1ELb1ELb1EEEEEEEEEvNT_6ParamsE:
        .type           _ZN7cutlass13device_kernelIN5flash19enable_sm80_to_sm89INS1_16FlashAttnFwdSm80INS1_25CollectiveMainloopFwdSm80ILi4ELi1ELb0EN4cute5tupleIJNS5_1CILi128EEENS7_ILi80EEENS7_ILi64EEEEEELi64ENS_6half_tEfNS_4arch4Sm80ELb1ELb0ELb1ELb1ELb1ELb0ELb1ELb1EEENS1_21CollectiveEpilogueFwdINS6_IJS8_SA_S9_EEENS6_IJNS7_ILi1EEESI_SI_EEESC_SE_Li128ELb1ELb1ELb1ELb0EEENS1_36VarlenDynamicPersistentTileSchedulerILi128ELi80ELi128ELi128ELb1ELb1ELb0ELb1ELb1ELb1EEEEEEEEEvNT_6ParamsE,@function
        .size           _ZN7cutlass13device_kernelIN5flash19enable_sm80_to_sm89INS1_16FlashAttnFwdSm80INS1_25CollectiveMainloopFwdSm80ILi4ELi1ELb0EN4cute5tupleIJNS5_1CILi128EEENS7_ILi80EEENS7_ILi64EEEEEELi64ENS_6half_tEfNS_4arch4Sm80ELb1ELb0ELb1ELb1ELb1ELb0ELb1ELb1EEENS1_21CollectiveEpilogueFwdINS6_IJS8_SA_S9_EEENS6_IJNS7_ILi1EEESI_SI_EEESC_SE_Li128ELb1ELb1ELb1ELb0EEENS1_36VarlenDynamicPersistentTileSchedulerILi128ELi80ELi128ELi128ELb1ELb1ELb0ELb1ELb1ELb1EEEEEEEEEvNT_6ParamsE,(.L_x_16 - _ZN7cutlass13device_kernelIN5flash19enable_sm80_to_sm89INS1_16FlashAttnFwdSm80INS1_25CollectiveMainloopFwdSm80ILi4ELi1ELb0EN4cute5tupleIJNS5_1CILi128EEENS7_ILi80EEENS7_ILi64EEEEEELi64ENS_6half_tEfNS_4arch4Sm80ELb1ELb0ELb1ELb1ELb1ELb0ELb1ELb1EEENS1_21CollectiveEpilogueFwdINS6_IJS8_SA_S9_EEENS6_IJNS7_ILi1EEESI_SI_EEESC_SE_Li128ELb1ELb1ELb1ELb0EEENS1_36VarlenDynamicPersistentTileSchedulerILi128ELi80ELi128ELi128ELb1ELb1ELb0ELb1ELb1ELb1EEEEEEEEEvNT_6ParamsE)
        .other          _ZN7cutlass13device_kernelIN5flash19enable_sm80_to_sm89INS1_16FlashAttnFwdSm80INS1_25CollectiveMainloopFwdSm80ILi4ELi1ELb0EN4cute5tupleIJNS5_1CILi128EEENS7_ILi80EEENS7_ILi64EEEEEELi64ENS_6half_tEfNS_4arch4Sm80ELb1ELb0ELb1ELb1ELb1ELb0ELb1ELb1EEENS1_21CollectiveEpilogueFwdINS6_IJS8_SA_S9_EEENS6_IJNS7_ILi1EEESI_SI_EEESC_SE_Li128ELb1ELb1ELb1ELb0EEENS1_36VarlenDynamicPersistentTileSchedulerILi128ELi80ELi128ELi128ELb1ELb1ELb0ELb1ELb1ELb1EEEEEEEEEvNT_6ParamsE,@"STO_CUDA_ENTRY STV_DEFAULT"
_ZN7cutlass13device_kernelIN5flash19enable_sm80_to_sm89INS1_16FlashAttnFwdSm80INS1_25CollectiveMainloopFwdSm80ILi4ELi1ELb0EN4cute5tupleIJNS5_1CILi128EEENS7_ILi80EEENS7_ILi64EEEEEELi64ENS_6half_tEfNS_4arch4Sm80ELb1ELb0ELb1ELb1ELb1ELb0ELb1ELb1EEENS1_21CollectiveEpilogueFwdINS6_IJS8_SA_S9_EEENS6_IJNS7_ILi1EEESI_SI_EEESC_SE_Li128ELb1ELb1ELb1ELb0EEENS1_36VarlenDynamicPersistentTileSchedulerILi128ELi80ELi128ELi128ELb1ELb1ELb0ELb1ELb1ELb1EEEEEEEEEvNT_6ParamsE:
[----:B------:R-:W-:Y:S01]  /*0000*/  LDC R1, c[0x0][0x28] ;  /* 0x00000a00ff017b82 */ /* 0x000fe20000000800 */
[----:B------:R-:W-:Y:S05]  /*0010*/  EXIT ;  /* 0x000000000000794d */ /* 0x000fea0003800000 */
.L_x_7:
        /* <DEDUP_REMOVED lines=14> */
.L_x_16:


//--------------------- .text._ZN7cutlass13device_kernelIN5flash19enable_sm80_to_sm89INS1_16FlashAttnFwdSm80INS1_25CollectiveMainloopFwdSm80ILi4ELi1ELb0EN4cute5tupleIJNS5_1CILi128EEENS7_ILi80EEENS7_ILi64EEEEEELi64ENS_6half_tEfNS_4arch4Sm80ELb1ELb0ELb1ELb1ELb1ELb1ELb1ELb1EEENS1_21CollectiveEpilogueFwdINS6_IJS8_SA_S9_EEENS6_IJNS7_ILi1EEESI_SI_EEESC_SE_Li128ELb1ELb1ELb1ELb0EEENS1_36VarlenDynamicPersistentTileSchedulerILi128ELi80ELi128ELi128ELb1ELb1ELb0ELb1ELb1ELb1EEEEEEEEEvNT_6ParamsE --------------------------
	.section	.text._ZN7cutlass13device_kernelIN5flash19enable_sm80_to_sm89INS1_16FlashAttnFwdSm80INS1_25CollectiveMainloopFwdSm80ILi4ELi1ELb0EN4cute5tupleIJNS5_1CILi128EEENS7_ILi80EEENS7_ILi64EEEEEELi64ENS_6half_tEfNS_4arch4Sm80ELb1ELb0ELb1ELb1ELb1ELb1ELb1ELb1EEENS1_21CollectiveEpilogueFwdINS6_IJS8_SA_S9_EEENS6_IJNS7_ILi1EEESI_SI_EEESC_SE_Li128ELb1ELb1ELb1ELb0EEENS1_36VarlenDynamicPersistentTileSchedulerILi128ELi80ELi128ELi128ELb1ELb1ELb0ELb1ELb1ELb1EEEEEEEEEvNT_6ParamsE,"ax",@progbits
	.align	128
.text._ZN7cutlass13device_kernelIN5flash19enable_sm80_to_sm89INS1_16FlashAttnFwdSm80INS1_25CollectiveMainloopFwdSm80ILi4ELi1ELb0EN4cute5tupleIJNS5_1CILi128EEENS7_ILi80EEENS7_ILi64EEEEEELi64ENS_6half_tEfNS_4arch4Sm80ELb1ELb0ELb1ELb1ELb1ELb1ELb1ELb1EEENS1_21CollectiveEpilogueFwdINS6_IJS8_SA_S9_EEENS6_IJNS7_ILi1EEESI_SI_EEESC_SE_Li128ELb1ELb1ELb1ELb0EEENS1_36VarlenDynamicPersistentTileSchedulerILi128ELi80ELi128ELi128ELb1ELb1ELb0ELb1ELb1ELb1EEEEEEEEEvNT_6ParamsE:
        .type           _ZN7cutlass13device_kernelIN5flash19enable_sm80_to_sm89INS1_16FlashAttnFwdSm80INS1_25CollectiveMainloopFwdSm80ILi4ELi1ELb0EN4cute5tupleIJNS5_1CILi128EEENS7_ILi80EEENS7_ILi64EEEEEELi64ENS_6half_tEfNS_4arch4Sm80ELb1ELb0ELb1ELb1ELb1ELb1ELb1ELb1EEENS1_21CollectiveEpilogueFwdINS6_IJS8_SA_S9_EEENS6_IJNS7_ILi1EEESI_SI_EEESC_SE_Li128ELb1ELb1ELb1ELb0EEENS1_36VarlenDynamicPersistentTileSchedulerILi128ELi80ELi128ELi128ELb1ELb1ELb0ELb1ELb1ELb1EEEEEEEEEvNT_6ParamsE,@function
        .size           _ZN7cutlass13device_kernelIN5flash19enable_sm80_to_sm89INS1_16FlashAttnFwdSm80INS1_25CollectiveMainloopFwdSm80ILi4ELi1ELb0EN4cute5tupleIJNS5_1CILi128EEENS7_ILi80EEENS7_ILi64EEEEEELi64ENS_6half_tEfNS_4arch4Sm80ELb1ELb0ELb1ELb1ELb1ELb1ELb1ELb1EEENS1_21CollectiveEpilogueFwdINS6_IJS8_SA_S9_EEENS6_IJNS7_ILi1EEESI_SI_EEESC_SE_Li128ELb1ELb1ELb1ELb0EEENS1_36VarlenDynamicPersistentTileSchedulerILi128ELi80ELi128ELi128ELb1ELb1ELb0ELb1ELb1ELb1EEEEEEEEEvNT_6ParamsE,(.L_x_17 - _ZN7cutlass13device_kernelIN5flash19enable_sm80_to_sm89INS1_16FlashAttnFwdSm80INS1_25CollectiveMainloopFwdSm80ILi4ELi1ELb0EN4cute5tupleIJNS5_1CILi128EEENS7_ILi80EEENS7_ILi64EEEEEELi64ENS_6half_tEfNS_4arch4Sm80ELb1ELb0ELb1ELb1ELb1ELb1ELb1ELb1EEENS1_21CollectiveEpilogueFwdINS6_IJS8_SA_S9_EEENS6_IJNS7_ILi1EEESI_SI_EEESC_SE_Li128ELb1ELb1ELb1ELb0EEENS1_36VarlenDynamicPersistentTileSchedulerILi128ELi80ELi128ELi128ELb1ELb1ELb0ELb1ELb1ELb1EEEEEEEEEvNT_6ParamsE)
        .other          _ZN7cutlass13device_kernelIN5flash19enable_sm80_to_sm89INS1_16FlashAttnFwdSm80INS1_25CollectiveMainloopFwdSm80ILi4ELi1ELb0EN4cute5tupleIJNS5_1CILi128EEENS7_ILi80EEENS7_ILi64EEEEEELi64ENS_6half_tEfNS_4arch4Sm80ELb1ELb0ELb1ELb1ELb1ELb1ELb1ELb1EEENS1_21CollectiveEpilogueFwdINS6_IJS8_SA_S9_EEENS6_IJNS7_ILi1EEESI_SI_EEESC_SE_Li128ELb1ELb1ELb1ELb0EEENS1_36VarlenDynamicPersistentTileSchedulerILi128ELi80ELi128ELi128ELb1ELb1ELb0ELb1ELb1ELb1EEEEEEEEEvNT_6ParamsE,@"STO_CUDA_ENTRY STV_DEFAULT"
_ZN7cutlass13device_kernelIN5flash19enable_sm80_to_sm89INS1_16FlashAttnFwdSm80INS1_25CollectiveMainloopFwdSm80ILi4ELi1ELb0EN4cute5tupleIJNS5_1CILi128EEENS7_ILi80EEENS7_ILi64EEEEEELi64ENS_6half_tEfNS_4arch4Sm80ELb1ELb0ELb1ELb1ELb1ELb1ELb1ELb1EEENS1_21CollectiveEpilogueFwdINS6_IJS8_SA_S9_EEENS6_IJNS7_ILi1EEESI_SI_EEESC_SE_Li128ELb1ELb1ELb1ELb0EEENS1_36VarlenDynamicPersistentTileSchedulerILi128ELi80ELi128ELi128ELb1ELb1ELb0ELb1ELb1ELb1EEEEEEEEEvNT_6ParamsE:
[----:B------:R-:W-:Y:S01]  /*0000*/  LDC R1, c[0x0][0x28] ;  /* 0x00000a00ff017b82 */ /* 0x000fe20000000800 */
[----:B------:R-:W-:Y:S05]  /*0010*/  EXIT ;  /* 0x000000000000794d */ /* 0x000fea0003800000 */
.L_x_8:
        /* <DEDUP_REMOVED lines=14> */
.L_x_17:


//--------------------- .nv.shared.reserved.0     --------------------------
	.section	.nv.shared.reserved.0,"aw",@nobits
	.weak		__nv_reservedSMEM_offset_0_alias
	.size		__nv_reservedSMEM_offset_0_alias, 0, 0
	.other		__nv_reservedSMEM_offset_0_alias,@"STO_CUDA_RESERVED_SHARED STV_DEFAULT"
__nv_reservedSMEM_offset_0_alias:
	.zero		0


//--------------------- .nv.global                --------------------------
	.section	.nv.global,"aw",@nobits
.nv.global:
	.type		_ZN85_INTERNAL_37829866_49_flash_fwd_hdim64_fp16_paged_split_softcap_sm80_cu_6987f922_33004cute1_E,@object
	.size		_ZN85_INTERNAL_37829866_49_flash_fwd_hdim64_fp16_paged_split_softcap_sm80_cu_6987f922_33004cute1_E,(_ZN85_INTERNAL_37829866_49_flash_fwd_hdim64_fp16_paged_split_softcap_sm80_cu_6987f922_33004cuda3std3__45__cpo6cbeginE - _ZN85_INTERNAL_37829866_49_flash_fwd_hdim64_fp16_paged_split_softcap_sm80_cu_6987f922_33004cute1_E)
_ZN85_INTERNAL_37829866_49_flash_fwd_hdim64_fp16_paged_split_softcap_sm80_cu_6987f922_33004cute1_E:
	.zero		1
	.type		_ZN85_INTERNAL_37829866_49_flash_fwd_hdim64_fp16_paged_split_softcap_sm80_cu_6987f922_33004cuda3std3__45__cpo6cbeginE,@object
	.size		_ZN85_INTERNAL_37829866_49_flash_fwd_hdim64_fp16_paged_split_softcap_sm80_cu_6987f922_33004cuda3std3__45__cpo6cbeginE,(_ZN85_INTERNAL_37829866_49_flash_fwd_hdim64_fp16_paged_split_softcap_sm80_cu_6987f922_33004cuda3std3__48in_placeE - _ZN85_INTERNAL_37829866_49_flash_fwd_hdim64_fp16_paged_split_softcap_sm80_cu_6987f922_33004cuda3std3__45__cpo6cbeginE)
_ZN85_INTERNAL_37829866_49_flash_fwd_hdim64_fp16_paged_split_softcap_sm80_cu_6987f922_33004cuda3std3__45__cpo6cbeginE:
	.zero		1
	.type		_ZN85_INTERNAL_37829866_49_flash_fwd_hdim64_fp16_paged_split_softcap_sm80_cu_6987f922_33004cuda3std3__48in_placeE,@object
	.size		_ZN85_INTERNAL_37829866_49_flash_fwd_hdim64_fp16_paged_split_softcap_sm80_cu_6987f922_33004cuda3std3__48in_placeE,(_ZN85_INTERNAL_37829866_49_flash_fwd_hdim64_fp16_paged_split_softcap_sm80_cu_6987f922_33004cuda3std6ranges3__45__cpo9iter_moveE - _ZN85_INTERNAL_37829866_49_flash_fwd_hdim64_fp16_paged_split_softcap_sm80_cu_6987f922_33004cuda3std3__48in_placeE)
_ZN85_INTERNAL_37829866_49_flash_fwd_hdim64_fp16_paged_split_softcap_sm80_cu_6987f922_33004cuda3std3__48in_placeE:
	.zero		1
	.type		_ZN85_INTERNAL_37829866_49_flash_fwd_hdim64_fp16_paged_split_softcap_sm80_cu_6987f922_33004cuda3std6ranges3__45__cpo9iter_moveE,@object
	.size		_ZN85_INTERNAL_37829866_49_flash_fwd_hdim64_fp16_paged_split_softcap_sm80_cu_6987f922_33004cuda3std6ranges3__45__cpo9iter_moveE,(_ZN85_INTERNAL_37829866_49_flash_fwd_hdim64_fp16_paged_split_softcap_sm80_cu_6987f922_33004cuda3std3__45__cpo5beginE - _ZN85_INTERNAL_37829866_49_flash_fwd_hdim64_fp16_paged_split_softcap_sm80_cu_6987f922_33004cuda3std6ranges3__45__cpo9iter_moveE)
_ZN85_INTERNAL_37829866_49_flash_fwd_hdim64_fp16_paged_split_softcap_sm80_cu_6987f922_33004cuda3std6ranges3__45__cpo9iter_moveE:
	.zero		1
	.type		_ZN85_INTERNAL_37829866_49_flash_fwd_hdim64_fp16_paged_split_softcap_sm80_cu_6987f922_33004cuda3std3__45__cpo5beginE,@object
	.size		_ZN85_INTERNAL_37829866_49_flash_fwd_hdim64_fp16_paged_split_softcap_sm80_cu_6987f922_33004cuda3std3__45__cpo5beginE,(_ZN85_INTERNAL_37829866_49_flash_fwd_hdim64_fp16_paged_split_softcap_sm80_cu_6987f922_33004cuda3std3__487_GLOBAL__N__37829866_49_flash_fwd_hdim64_fp16_paged_split_softcap_sm80_cu_6987f922_33006ignoreE - _ZN85_INTERNAL_37829866_49_flash_fwd_hdim64_fp16_paged_split_softcap_sm80_cu_6987f922_33004cuda3std3__45__cpo5beginE)
_ZN85_INTERNAL_37829866_49_flash_fwd_hdim64_fp16_paged_split_softcap_sm80_cu_6987f922_33004cuda3std3__45__cpo5beginE:
	.zero		1
	.type		_ZN85_INTERNAL_37829866_49_flash_fwd_hdim64_fp16_paged_split_softcap_sm80_cu_6987f922_33004cuda3std3__487_GLOBAL__N__37829866_49_flash_fwd_hdim64_fp16_paged_split_softcap_sm80_cu_6987f922_33006ignoreE,@object
	.size		_ZN85_INTERNAL_37829866_49_flash_fwd_hdim64_fp16_paged_split_softcap_sm80_cu_6987f922_33004cuda3std3__487_GLOBAL__N__37829866_49_flash_fwd_hdim64_fp16_paged_split_softcap_sm80_cu_6987f922_33006ignoreE,(_ZN85_INTERNAL_37829866_49_flash_fwd_hdim64_fp16_paged_split_softcap_sm80_cu_6987f922_33004cute7productE - _ZN85_INTERNAL_37829866_49_flash_fwd_hdim64_fp16_paged_split_softcap_sm80_cu_6987f922_33004cuda3std3__487_GLOBAL__N__37829866_49_flash_fwd_hdim64_fp16_paged_split_softcap_sm80_cu_6987f922_33006ignoreE)
_ZN85_INTERNAL_37829866_49_flash_fwd_hdim64_fp16_paged_split_softcap_sm80_cu_6987f922_33004cuda3std3__487_GLOBAL__N__37829866_49_flash_fwd_hdim64_fp16_paged_split_softcap_sm80_cu_6987f922_33006ignoreE:
	.zero		1
	.type		_ZN85_INTERNAL_37829866_49_flash_fwd_hdim64_fp16_paged_split_softcap_sm80_cu_6987f922_33004cute7productE,@object
	.size		_ZN85_INTERNAL_37829866_49_flash_fwd_hdim64_fp16_paged_split_softcap_sm80_cu_6987f922_33004cute7productE,(_ZN85_INTERNAL_37829866_49_flash_fwd_hdim64_fp16_paged_split_softcap_sm80_cu_6987f922_33004cuda3std3__45__cpo3endE - _ZN85_INTERNAL_37829866_49_flash_fwd_hdim64_fp16_paged_split_softcap_sm80_cu_6987f922_33004cute7productE)
_ZN85_INTERNAL_37829866_49_flash_fwd_hdim64_fp16_paged_split_softcap_sm80_cu_6987f922_33004cute7productE:
	.zero		1
	.type		_ZN85_INTERNAL_37829866_49_flash_fwd_hdim64_fp16_paged_split_softcap_sm80_cu_6987f922_33004cuda3std3__45__cpo3endE,@object
	.size		_ZN85_INTERNAL_37829866_49_flash_fwd_hdim64_fp16_paged_split_softcap_sm80_cu_6987f922_33004cuda3std3__45__cpo3endE,(_ZN85_INTERNAL_37829866_49_flash_fwd_hdim64_fp16_paged_split_softcap_sm80_cu_6987f922_33004cuda3std3__419piecewise_constructE - _ZN85_INTERNAL_37829866_49_flash_fwd_hdim64_fp16_paged_split_softcap_sm80_cu_6987f922_33004cuda3std3__45__cpo3endE)
_ZN85_INTERNAL_37829866_49_flash_fwd_hdim64_fp16_paged_split_softcap_sm80_cu_6987f922_33004cuda3std3__45__cpo3endE:
	.zero		1
	.type		_ZN85_INTERNAL_37829866_49_flash_fwd_hdim64_fp16_paged_split_softcap_sm80_cu_6987f922_33004cuda3std3__419piecewise_constructE,@object
	.size		_ZN85_INTERNAL_37829866_49_flash_fwd_hdim64_fp16_paged_split_softcap_sm80_cu_6987f922_33004cuda3std3__419piecewise_constructE,(_ZN85_INTERNAL_37829866_49_flash_fwd_hdim64_fp16_paged_split_softcap_sm80_cu_6987f922_33004cuda3std3__45__cpo4cendE - _ZN85_INTERNAL_37829866_49_flash_fwd_hdim64_fp16_paged_split_softcap_sm80_cu_6987f922_33004cuda3std3__419piecewise_constructE)
_ZN85_INTERNAL_37829866_49_flash_fwd_hdim64_fp16_paged_split_softcap_sm80_cu_6987f922_33004cuda3std3__419piecewise_constructE:
	.zero		1
	.type		_ZN85_INTERNAL_37829866_49_flash_fwd_hdim64_fp16_paged_split_softcap_sm80_cu_6987f922_33004cuda3std3__45__cpo4cendE,@object
	.size		_ZN85_INTERNAL_37829866_49_flash_fwd_hdim64_fp16_paged_split_softcap_sm80_cu_6987f922_33004cuda3std3__45__cpo4cendE,(_ZN85_INTERNAL_37829866_49_flash_fwd_hdim64_fp16_paged_split_softcap_sm80_cu_6987f922_33004cuda3std6ranges3__45__cpo4swapE - _ZN85_INTERNAL_37829866_49_flash_fwd_hdim64_fp16_paged_split_softcap_sm80_cu_6987f922_33004cuda3std3__45__cpo4cendE)
_ZN85_INTERNAL_37829866_49_flash_fwd_hdim64_fp16_paged_split_softcap_sm80_cu_6987f922_33004cuda3std3__45__cpo4cendE:
	.zero		1
	.type		_ZN85_INTERNAL_37829866_49_flash_fwd_hdim64_fp16_paged_split_softcap_sm80_cu_6987f922_33004cuda3std6ranges3__45__cpo4swapE,@object
	.size		_ZN85_INTERNAL_37829866_49_flash_fwd_hdim64_fp16_paged_split_softcap_sm80_cu_6987f922_33004cuda3std6ranges3__45__cpo4swapE,(.L_7 - _ZN85_INTERNAL_37829866_49_flash_fwd_hdim64_fp16_paged_split_softcap_sm80_cu_6987f922_33004cuda3std6ranges3__45__cpo4swapE)
_ZN85_INTERNAL_37829866_49_flash_fwd_hdim64_fp16_paged_split_softcap_sm80_cu_6987f922_33004cuda3std6ranges3__45__cpo4swapE:
	.zero		1
.L_7:


//--------------------- .nv.constant0._ZN7cutlass13device_kernelIN5flash19enable_sm80_to_sm89INS1_16FlashAttnFwdSm80INS1_25CollectiveMainloopFwdSm80ILi4ELi1ELb0EN4cute5tupleIJNS5_1CILi128EEENS7_ILi112EEENS7_ILi64EEEEEELi64ENS_6half_tEfNS_4arch4Sm80ELb0ELb0ELb1ELb0ELb1ELb0ELb1ELb1EEENS1_21CollectiveEpilogueFwdINS6_IJS8_SA_S9_EEENS6_IJNS7_ILi1EEESI_SI_EEESC_SE_Li128ELb0ELb1ELb1ELb0EEENS1_19SingleTileSchedulerILb0ELb1ELb1ELi128EEEEEEEEEvNT_6ParamsE --------------------------
	.section	.nv.constant0._ZN7cutlass13device_kernelIN5flash19enable_sm80_to_sm89INS1_16FlashAttnFwdSm80INS1_25CollectiveMainloopFwdSm80ILi4ELi1ELb0EN4cute5tupleIJNS5_1CILi128EEENS7_ILi112EEENS7_ILi64EEEEEELi64ENS_6half_tEfNS_4arch4Sm80ELb0ELb0ELb1ELb0ELb1ELb0ELb1ELb1EEENS1_21CollectiveEpilogueFwdINS6_IJS8_SA_S9_EEENS6_IJNS7_ILi1EEESI_SI_EEESC_SE_Li128ELb0ELb1ELb1ELb0EEENS1_19SingleTileSchedulerILb0ELb1ELb1ELi128EEEEEEEEEvNT_6ParamsE,"a",@progbits
	.sectionflags	@""
	.align	4
.nv.constant0._ZN7cutlass13device_kernelIN5flash19enable_sm80_to_sm89INS1_16FlashAttnFwdSm80INS1_25CollectiveMainloopFwdSm80ILi4ELi1ELb0EN4cute5tupleIJNS5_1CILi128EEENS7_ILi112EEENS7_ILi64EEEEEELi64ENS_6half_tEfNS_4arch4Sm80ELb0ELb0ELb1ELb0ELb1ELb0ELb1ELb1EEENS1_21CollectiveEpilogueFwdINS6_IJS8_SA_S9_EEENS6_IJNS7_ILi1EEESI_SI_EEESC_SE_Li128ELb0ELb1ELb1ELb0EEENS1_19SingleTileSchedulerILb0ELb1ELb1ELi128EEEEEEEEEvNT_6ParamsE:
	.zero		1576


//--------------------- .nv.constant0._ZN7cutlass13device_kernelIN5flash19enable_sm80_to_sm89INS1_16FlashAttnFwdSm80INS1_25CollectiveMainloopFwdSm80ILi4ELi1ELb0EN4cute5tupleIJNS5_1CILi128EEENS7_ILi80EEENS7_ILi64EEEEEELi64ENS_6half_tEfNS_4arch4Sm80ELb0ELb0ELb1ELb1ELb1ELb0ELb1ELb1EEENS1_21CollectiveEpilogueFwdINS6_IJS8_SA_S9_EEENS6_IJNS7_ILi1EEESI_SI_EEESC_SE_Li128ELb1ELb1ELb1ELb0EEENS1_36VarlenDynamicPersistentTileSchedulerILi128ELi80ELi128ELi128ELb1ELb1ELb0ELb0ELb1ELb1EEEEEEEEEvNT_6ParamsE --------------------------
	.section	.nv.constant0._ZN7cutlass13device_kernelIN5flash19enable_sm80_to_sm89INS1_16FlashAttnFwdSm80INS1_25CollectiveMainloopFwdSm80ILi4ELi1ELb0EN4cute5tupleIJNS5_1CILi128EEENS7_ILi80EEENS7_ILi64EEEEEELi64ENS_6half_tEfNS_4arch4Sm80ELb0ELb0ELb1ELb1ELb1ELb0ELb1ELb1EEENS1_21CollectiveEpilogueFwdINS6_IJS8_SA_S9_EEENS6_IJNS7_ILi1EEESI_SI_EEESC_SE_Li128ELb1ELb1ELb1ELb0EEENS1_36VarlenDynamicPersistentTileSchedulerILi128ELi80ELi128ELi128ELb1ELb1ELb0ELb0ELb1ELb1EEEEEEEEEvNT_6ParamsE,"a",@progbits
	.sectionflags	@""
	.align	4
.nv.constant0._ZN7cutlass13device_kernelIN5flash19enable_sm80_to_sm89INS1_16FlashAttnFwdSm80INS1_25CollectiveMainloopFwdSm80ILi4ELi1ELb0EN4cute5tupleIJNS5_1CILi128EEENS7_ILi80EEENS7_ILi64EEEEEELi64ENS_6half_tEfNS_4arch4Sm80ELb0ELb0ELb1ELb1ELb1ELb0ELb1ELb1EEENS1_21CollectiveEpilogueFwdINS6_IJS8_SA_S9_EEENS6_IJNS7_ILi1EEESI_SI_EEESC_SE_Li128ELb1ELb1ELb1ELb0EEENS1_36VarlenDynamicPersistentTileSchedulerILi128ELi80ELi128ELi128ELb1ELb1ELb0ELb0ELb1ELb1EEEEEEEEEvNT_6ParamsE:
	.zero		1608


//--------------------- .nv.constant0._ZN7cutlass13device_kernelIN5flash19enable_sm80_to_sm89INS1_16FlashAttnFwdSm80INS1_25CollectiveMainloopFwdSm80ILi4ELi1ELb0EN4cute5tupleIJNS5_1CILi128EEENS7_ILi80EEENS7_ILi64EEEEEELi64ENS_6half_tEfNS_4arch4Sm80ELb0ELb0ELb1ELb1ELb1ELb1ELb1ELb1EEENS1_21CollectiveEpilogueFwdINS6_IJS8_SA_S9_EEENS6_IJNS7_ILi1EEESI_SI_EEESC_SE_Li128ELb1ELb1ELb1ELb0EEENS1_36VarlenDynamicPersistentTileSchedulerILi128ELi80ELi128ELi128ELb1ELb1ELb0ELb0ELb1ELb1EEEEEEEEEvNT_6ParamsE --------------------------
	.section	.nv.constant0._ZN7cutlass13device_kernelIN5flash19enable_sm80_to_sm89INS1_16FlashAttnFwdSm80INS1_25CollectiveMainloopFwdSm80ILi4ELi1ELb0EN4cute5tupleIJNS5_1CILi128EEENS7_ILi80EEENS7_ILi64EEEEEELi64ENS_6half_tEfNS_4arch4Sm80ELb0ELb0ELb1ELb1ELb1ELb1ELb1ELb1EEENS1_21CollectiveEpilogueFwdINS6_IJS8_SA_S9_EEENS6_IJNS7_ILi1EEESI_SI_EEESC_SE_Li128ELb1ELb1ELb1ELb0EEENS1_36VarlenDynamicPersistentTileSchedulerILi128ELi80ELi128ELi128ELb1ELb1ELb0ELb0ELb1ELb1EEEEEEEEEvNT_6ParamsE,"a",@progbits
	.sectionflags	@""
	.align	4
.nv.constant0._ZN7cutlass13device_kernelIN5flash19enable_sm80_to_sm89INS1_16FlashAttnFwdSm80INS1_25CollectiveMainloopFwdSm80ILi4ELi1ELb0EN4cute5tupleIJNS5_1CILi128EEENS7_ILi80EEENS7_ILi64EEEEEELi64ENS_6half_tEfNS_4arch4Sm80ELb0ELb0ELb1ELb1ELb1ELb1ELb1ELb1EEENS1_21CollectiveEpilogueFwdINS6_IJS8_SA_S9_EEENS6_IJNS7_ILi1EEESI_SI_EEESC_SE_Li128ELb1ELb1ELb1ELb0EEENS1_36VarlenDynamicPersistentTileSchedulerILi128ELi80ELi128ELi128ELb1ELb1ELb0ELb0ELb1ELb1EEEEEEEEEvNT_6ParamsE:
	.zero		1608


//--------------------- .nv.constant0._ZN7cutlass13device_kernelIN5flash19enable_sm80_to_sm89INS1_16FlashAttnFwdSm80INS1_25CollectiveMainloopFwdSm80ILi4ELi1ELb0EN4cute5tupleIJNS5_1CILi128EEENS7_ILi96EEENS7_ILi64EEEEEELi64ENS_6half_tEfNS_4arch4Sm80ELb0ELb1ELb1ELb0ELb1ELb0ELb1ELb1EEENS1_21CollectiveEpilogueFwdINS6_IJS8_SA_S9_EEENS6_IJNS7_ILi1EEESI_SI_EEESC_SE_Li128ELb0ELb1ELb1ELb0EEENS1_19SingleTileSchedulerILb0ELb1ELb1ELi128EEEEEEEEEvNT_6ParamsE --------------------------
	.section	.nv.constant0._ZN7cutlass13device_kernelIN5flash19enable_sm80_to_sm89INS1_16FlashAttnFwdSm80INS1_25CollectiveMainloopFwdSm80ILi4ELi1ELb0EN4cute5tupleIJNS5_1CILi128EEENS7_ILi96EEENS7_ILi64EEEEEELi64ENS_6half_tEfNS_4arch4Sm80ELb0ELb1ELb1ELb0ELb1ELb0ELb1ELb1EEENS1_21CollectiveEpilogueFwdINS6_IJS8_SA_S9_EEENS6_IJNS7_ILi1EEESI_SI_EEESC_SE_Li128ELb0ELb1ELb1ELb0EEENS1_19SingleTileSchedulerILb0ELb1ELb1ELi128EEEEEEEEEvNT_6ParamsE,"a",@progbits
	.sectionflags	@""
	.align	4
.nv.constant0._ZN7cutlass13device_kernelIN5flash19enable_sm80_to_sm89INS1_16FlashAttnFwdSm80INS1_25CollectiveMainloopFwdSm80ILi4ELi1ELb0EN4cute5tupleIJNS5_1CILi128EEENS7_ILi96EEENS7_ILi64EEEEEELi64ENS_6half_tEfNS_4arch4Sm80ELb0ELb1ELb1ELb0ELb1ELb0ELb1ELb1EEENS1_21CollectiveEpilogueFwdINS6_IJS8_SA_S9_EEENS6_IJNS7_ILi1EEESI_SI_EEESC_SE_Li128ELb0ELb1ELb1ELb0EEENS1_19SingleTileSchedulerILb0ELb1ELb1ELi128EEEEEEEEEvNT_6ParamsE:
	.zero		1576


//--------------------- .nv.constant0._ZN7cutlass13device_kernelIN5flash19enable_sm80_to_sm89INS1_16FlashAttnFwdSm80INS1_25CollectiveMainloopFwdSm80ILi4ELi1ELb0EN4cute5tupleIJNS5_1CILi128EEENS7_ILi80EEENS7_ILi64EEEEEELi64ENS_6half_tEfNS_4arch4Sm80ELb0ELb1ELb1ELb1ELb1ELb0ELb1ELb1EEENS1_21CollectiveEpilogueFwdINS6_IJS8_SA_S9_EEENS6_IJNS7_ILi1EEESI_SI_EEESC_SE_Li128ELb1ELb1ELb1ELb0EEENS1_36VarlenDynamicPersistentTileSchedulerILi128ELi80ELi128ELi128ELb1ELb1ELb0ELb1ELb0ELb1EEEEEEEEEvNT_6ParamsE --------------------------
	.section	.nv.constant0._ZN7cutlass13device_kernelIN5flash19enable_sm80_to_sm89INS1_16FlashAttnFwdSm80INS1_25CollectiveMainloopFwdSm80ILi4ELi1ELb0EN4cute5tupleIJNS5_1CILi128EEENS7_ILi80EEENS7_ILi64EEEEEELi64ENS_6half_tEfNS_4arch4Sm80ELb0ELb1ELb1ELb1ELb1ELb0ELb1ELb1EEENS1_21CollectiveEpilogueFwdINS6_IJS8_SA_S9_EEENS6_IJNS7_ILi1EEESI_SI_EEESC_SE_Li128ELb1ELb1ELb1ELb0EEENS1_36VarlenDynamicPersistentTileSchedulerILi128ELi80ELi128ELi128ELb1ELb1ELb0ELb1ELb0ELb1EEEEEEEEEvNT_6ParamsE,"a",@progbits
	.sectionflags	@""
	.align	4
.nv.constant0._ZN7cutlass13device_kernelIN5flash19enable_sm80_to_sm89INS1_16FlashAttnFwdSm80INS1_25CollectiveMainloopFwdSm80ILi4ELi1ELb0EN4cute5tupleIJNS5_1CILi128EEENS7_ILi80EEENS7_ILi64EEEEEELi64ENS_6half_tEfNS_4arch4Sm80ELb0ELb1ELb1ELb1ELb1ELb0ELb1ELb1EEENS1_21CollectiveEpilogueFwdINS6_IJS8_SA_S9_EEENS6_IJNS7_ILi1EEESI_SI_EEESC_SE_Li128ELb1ELb1ELb1ELb0EEENS1_36VarlenDynamicPersistentTileSchedulerILi128ELi80ELi128ELi128ELb1ELb1ELb0ELb1ELb0ELb1EEEEEEEEEvNT_6ParamsE:
	.zero		1608


//--------------------- .nv.constant0._ZN7cutlass13device_kernelIN5flash19enable_sm80_to_sm89INS1_16FlashAttnFwdSm80INS1_25CollectiveMainloopFwdSm80ILi4ELi1ELb0EN4cute5tupleIJNS5_1CILi128EEENS7_ILi80EEENS7_ILi64EEEEEELi64ENS_6half_tEfNS_4arch4Sm80ELb0ELb1ELb1ELb1ELb1ELb1ELb1ELb1EEENS1_21CollectiveEpilogueFwdINS6_IJS8_SA_S9_EEENS6_IJNS7_ILi1EEESI_SI_EEESC_SE_Li128ELb1ELb1ELb1ELb0EEENS1_36VarlenDynamicPersistentTileSchedulerILi128ELi80ELi128ELi128ELb1ELb1ELb0ELb1ELb0ELb1EEEEEEEEEvNT_6ParamsE --------------------------
	.section	.nv.constant0._ZN7cutlass13device_kernelIN5flash19enable_sm80_to_sm89INS1_16FlashAttnFwdSm80INS1_25CollectiveMainloopFwdSm80ILi4ELi1ELb0EN4cute5tupleIJNS5_1CILi128EEENS7_ILi80EEENS7_ILi64EEEEEELi64ENS_6half_tEfNS_4arch4Sm80ELb0ELb1ELb1ELb1ELb1ELb1ELb1ELb1EEENS1_21CollectiveEpilogueFwdINS6_IJS8_SA_S9_EEENS6_IJNS7_ILi1EEESI_SI_EEESC_SE_Li128ELb1ELb1ELb1ELb0EEENS1_36VarlenDynamicPersistentTileSchedulerILi128ELi80ELi128ELi128ELb1ELb1ELb0ELb1ELb0ELb1EEEEEEEEEvNT_6ParamsE,"a",@progbits
	.sectionflags	@""
	.align	4
.nv.constant0._ZN7cutlass13device_kernelIN5flash19enable_sm80_to_sm89INS1_16FlashAttnFwdSm80INS1_25CollectiveMainloopFwdSm80ILi4ELi1ELb0EN4cute5tupleIJNS5_1CILi128EEENS7_ILi80EEENS7_ILi64EEEEEELi64ENS_6half_tEfNS_4arch4Sm80ELb0ELb1ELb1ELb1ELb1ELb1ELb1ELb1EEENS1_21CollectiveEpilogueFwdINS6_IJS8_SA_S9_EEENS6_IJNS7_ILi1EEESI_SI_EEESC_SE_Li128ELb1ELb1ELb1ELb0EEENS1_36VarlenDynamicPersistentTileSchedulerILi128ELi80ELi128ELi128ELb1ELb1ELb0ELb1ELb0ELb1EEEEEEEEEvNT_6ParamsE:
	.zero		1608


//--------------------- .nv.constant0._ZN7cutlass13device_kernelIN5flash19enable_sm80_to_sm89INS1_16FlashAttnFwdSm80INS1_25CollectiveMainloopFwdSm80ILi4ELi1ELb0EN4cute5tupleIJNS5_1CILi128EEENS7_ILi112EEENS7_ILi64EEEEEELi64ENS_6half_tEfNS_4arch4Sm80ELb1ELb0ELb1ELb0ELb1ELb0ELb1ELb1EEENS1_21CollectiveEpilogueFwdINS6_IJS8_SA_S9_EEENS6_IJNS7_ILi1EEESI_SI_EEESC_SE_Li128ELb0ELb1ELb1ELb0EEENS1_30DynamicPersistentTileSchedulerILi128ELi128ELb1ELb1ELb0EEEEEEEEEvNT_6ParamsE --------------------------
	.section	.nv.constant0._ZN7cutlass13device_kernelIN5flash19enable_sm80_to_sm89INS1_16FlashAttnFwdSm80INS1_25CollectiveMainloopFwdSm80ILi4ELi1ELb0EN4cute5tupleIJNS5_1CILi128EEENS7_ILi112EEENS7_ILi64EEEEEELi64ENS_6half_tEfNS_4arch4Sm80ELb1ELb0ELb1ELb0ELb1ELb0ELb1ELb1EEENS1_21CollectiveEpilogueFwdINS6_IJS8_SA_S9_EEENS6_IJNS7_ILi1EEESI_SI_EEESC_SE_Li128ELb0ELb1ELb1ELb0EEENS1_30DynamicPersistentTileSchedulerILi128ELi128ELb1ELb1ELb0EEEEEEEEEvNT_6ParamsE,"a",@progbits
	.sectionflags	@""
	.align	4
.nv.constant0._ZN7cutlass13device_kernelIN5flash19enable_sm80_to_sm89INS1_16FlashAttnFwdSm80INS1_25CollectiveMainloopFwdSm80ILi4ELi1ELb0EN4cute5tupleIJNS5_1CILi128EEENS7_ILi112EEENS7_ILi64EEEEEELi64ENS_6half_tEfNS_4arch4Sm80ELb1ELb0ELb1ELb0ELb1ELb0ELb1ELb1EEENS1_21CollectiveEpilogueFwdINS6_IJS8_SA_S9_EEENS6_IJNS7_ILi1EEESI_SI_EEESC_SE_Li128ELb0ELb1ELb1ELb0EEENS1_30DynamicPersistentTileSchedulerILi128ELi128ELb1ELb1ELb0EEEEEEEEEvNT_6ParamsE:
	.zero		1592


//--------------------- .nv.constant0._ZN7cutlass13device_kernelIN5flash19enable_sm80_to_sm89INS1_16FlashAttnFwdSm80INS1_25CollectiveMainloopFwdSm80ILi4ELi1ELb0EN4cute5tupleIJNS5_1CILi128EEENS7_ILi80EEENS7_ILi64EEEEEELi64ENS_6half_tEfNS_4arch4Sm80ELb1ELb0ELb1ELb1ELb1ELb0ELb1ELb1EEENS1_21CollectiveEpilogueFwdINS6_IJS8_SA_S9_EEENS6_IJNS7_ILi1EEESI_SI_EEESC_SE_Li128ELb1ELb1ELb1ELb0EEENS1_36VarlenDynamicPersistentTileSchedulerILi128ELi80ELi128ELi128ELb1ELb1ELb0ELb1ELb1ELb1EEEEEEEEEvNT_6ParamsE --------------------------
	.section	.nv.constant0._ZN7cutlass13device_kernelIN5flash19enable_sm80_to_sm89INS1_16FlashAttnFwdSm80INS1_25CollectiveMainloopFwdSm80ILi4ELi1ELb0EN4cute5tupleIJNS5_1CILi128EEENS7_ILi80EEENS7_ILi64EEEEEELi64ENS_6half_tEfNS_4arch4Sm80ELb1ELb0ELb1ELb1ELb1ELb0ELb1ELb1EEENS1_21CollectiveEpilogueFwdINS6_IJS8_SA_S9_EEENS6_IJNS7_ILi1EEESI_SI_EEESC_SE_Li128ELb1ELb1ELb1ELb0EEENS1_36VarlenDynamicPersistentTileSchedulerILi128ELi80ELi128ELi128ELb1ELb1ELb0ELb1ELb1ELb1EEEEEEEEEvNT_6ParamsE,"a",@progbits
	.sectionflags	@""
	.align	4
.nv.constant0._ZN7cutlass13device_kernelIN5flash19enable_sm80_to_sm89INS1_16FlashAttnFwdSm80INS1_25CollectiveMainloopFwdSm80ILi4ELi1ELb0EN4cute5tupleIJNS5_1CILi128EEENS7_ILi80EEENS7_ILi64EEEEEELi64ENS_6half_tEfNS_4arch4Sm80ELb1ELb0ELb1ELb1ELb1ELb0ELb1ELb1EEENS1_21CollectiveEpilogueFwdINS6_IJS8_SA_S9_EEENS6_IJNS7_ILi1EEESI_SI_EEESC_SE_Li128ELb1ELb1ELb1ELb0EEENS1_36VarlenDynamicPersistentTileSchedulerILi128ELi80ELi128ELi128ELb1ELb1ELb0ELb1ELb1ELb1EEEEEEEEEvNT_6ParamsE:
	.zero		1608


//--------------------- .nv.constant0._ZN7cutlass13device_kernelIN5flash19enable_sm80_to_sm89INS1_16FlashAttnFwdSm80INS1_25CollectiveMainloopFwdSm80ILi4ELi1ELb0EN4cute5tupleIJNS5_1CILi128EEENS7_ILi80EEENS7_ILi64EEEEEELi64ENS_6half_tEfNS_4arch4Sm80ELb1ELb0ELb1ELb1ELb1ELb1ELb1ELb1EEENS1_21CollectiveEpilogueFwdINS6_IJS8_SA_S9_EEENS6_IJNS7_ILi1EEESI_SI_EEESC_SE_Li128ELb1ELb1ELb1ELb0EEENS1_36VarlenDynamicPersistentTileSchedulerILi128ELi80ELi128ELi128ELb1ELb1ELb0ELb1ELb1ELb1EEEEEEEEEvNT_6ParamsE --------------------------
	.section	.nv.constant0._ZN7cutlass13device_kernelIN5flash19enable_sm80_to_sm89INS1_16FlashAttnFwdSm80INS1_25CollectiveMainloopFwdSm80ILi4ELi1ELb0EN4cute5tupleIJNS5_1CILi128EEENS7_ILi80EEENS7_ILi64EEEEEELi64ENS_6half_tEfNS_4arch4Sm80ELb1ELb0ELb1ELb1ELb1ELb1ELb1ELb1EEENS1_21CollectiveEpilogueFwdINS6_IJS8_SA_S9_EEENS6_IJNS7_ILi1EEESI_SI_EEESC_SE_Li128ELb1ELb1ELb1ELb0EEENS1_36VarlenDynamicPersistentTileSchedulerILi128ELi80ELi128ELi128ELb1ELb1ELb0ELb1ELb1ELb1EEEEEEEEEvNT_6ParamsE,"a",@progbits
	.sectionflags	@""
	.align	4
.nv.constant0._ZN7cutlass13device_kernelIN5flash19enable_sm80_to_sm89INS1_16FlashAttnFwdSm80INS1_25CollectiveMainloopFwdSm80ILi4ELi1ELb0EN4cute5tupleIJNS5_1CILi128EEENS7_ILi80EEENS7_ILi64EEEEEELi64ENS_6half_tEfNS_4arch4Sm80ELb1ELb0ELb1ELb1ELb1ELb1ELb1ELb1EEENS1_21CollectiveEpilogueFwdINS6_IJS8_SA_S9_EEENS6_IJNS7_ILi1EEESI_SI_EEESC_SE_Li128ELb1ELb1ELb1ELb0EEENS1_36VarlenDynamicPersistentTileSchedulerILi128ELi80ELi128ELi128ELb1ELb1ELb0ELb1ELb1ELb1EEEEEEEEEvNT_6ParamsE:
	.zero		1608


//--------------------- SYMBOLS --------------------------

	.type		.nv.reservedSmem.offset0,@object
	.size		.nv.reservedSmem.offset0,0x4
